def attn_fwd(
    Q,
    K,
    V,
    Out,
    Lse,
    sm_scale,
    stride_qz,
    stride_qh,
    stride_qm,
    stride_qk,
    stride_kz,
    stride_kh,
    stride_kn,
    stride_kk,
    stride_vz,
    stride_vh,
    stride_vn,
    stride_vk,
    stride_oz,
    stride_oh,
    stride_om,
    stride_ok,
    seqlen_q,
    seqlen_k,
    BLOCK_M: tl.constexpr,
    BLOCK_N: tl.constexpr,
    HEAD_DIM: tl.constexpr,
    CAUSAL: tl.constexpr,
):
    start_m = tl.program_id(0)
    off_hz = tl.program_id(1)
    q_off = off_hz * stride_qh
    k_off = off_hz * stride_kh
    v_off = off_hz * stride_vh
    offs_m = start_m * BLOCK_M + tl.arange(0, BLOCK_M)
    offs_d = tl.arange(0, HEAD_DIM)
    offs_n = tl.arange(0, BLOCK_N)
    q_ptrs = Q + q_off + offs_m[:, None] * stride_qm + offs_d[None, :] * stride_qk
    k_ptrs = K + k_off + offs_d[:, None] * stride_kk + offs_n[None, :] * stride_kn
    v_ptrs = V + v_off + offs_n[:, None] * stride_vn + offs_d[None, :] * stride_vk
    m_i = tl.full([BLOCK_M], float("-inf"), dtype=tl.float32)
    l_i = tl.zeros([BLOCK_M], dtype=tl.float32) + 1.0
    acc = tl.zeros([BLOCK_M, HEAD_DIM], dtype=tl.float32)
    q = tl.load(q_ptrs)
    acc, l_i, m_i = _attn_fwd_inner(
        acc,
        l_i,
        m_i,
        q,
        k_ptrs,
        v_ptrs,
        sm_scale,
        stride_kn,
        stride_vn,
        start_m,
        seqlen_k,
        BLOCK_M,
        BLOCK_N,
        HEAD_DIM,
        CAUSAL,
    )
    acc = acc / l_i[:, None]
    lse = m_i + tl.math.log2(l_i) / 1.4426950408889634
    o_ptrs = (
        Out
        + off_hz * stride_oh
        + offs_m[:, None] * stride_om
        + offs_d[None, :] * stride_ok
    )
    tl.store(o_ptrs, acc.to(Out.dtype.element_ty))
    tl.store(Lse + off_hz * seqlen_q + offs_m, lse)

# config = {"BLOCK_M": 64, "BLOCK_N": 16, "HEAD_DIM": 64, "arch": "sm_100", "causal": true, "dtype": "fp16", "num_stages": 4, "num_warps": 8}
# arch = sm_100


// ===== COMPILED SASS (sm_100a) =====

	.target	sm_100a

	.elftype	@"ET_EXEC"


//--------------------- .note.nv.tkinfo           --------------------------
	.section	.note.nv.tkinfo,"",@"SHT_NOTE"
	.sectionflags	@"SHF_NOTE_NV_TKINFO"
	.tkinfo
        /*0018*/ 	.word	0x00000081
        /*0030*/ 	.string	""
        /*0030*/ 	.string	"ptxas-blackwell"
        /*0030*/ 	.string	"Cuda compilation tools, release 12.9, V12.9.86"
        /*0030*/ 	.string	"Build cuda_12.9.r12.9/compiler.36037853_0"
        /*0030*/ 	.string	"-v  -suppress-debug-info  -lineinfo  -arch sm_100a "



//--------------------- .note.nv.cuver            --------------------------
	.section	.note.nv.cuver,"",@"SHT_NOTE"
	.sectionflags	@"SHF_NOTE_NV_CUVER"
        /*0018*/ 	.short	0x0001
        /*001a*/ 	.short	0x0064
        /*001c*/ 	.short	0x0001
        /*001e*/ 	.short	0x0000
        /*0020*/ 	.short	0x0001
        /*0022*/ 	.short	0x0000


//--------------------- .nv.info                  --------------------------
	.section	.nv.info,"",@"SHT_CUDA_INFO"
	.align	4


	//----- nvinfo : EIATTR_REGCOUNT
	.align		4
        /*0000*/ 	.byte	0x04, 0x2f
        /*0002*/ 	.short	(.L_5 - .L_4)
	.align		4
.L_4:
        /*0004*/ 	.word	index@(attn_fwd)
        /*0008*/ 	.word	0x0000003d


	//----- nvinfo : EIATTR_FRAME_SIZE
	.align		4
.L_5:
        /*000c*/ 	.byte	0x04, 0x11
        /*000e*/ 	.short	(.L_7 - .L_6)
	.align		4
.L_6:
        /*0010*/ 	.word	index@($__internal_2_$__cuda_sm10x_tcgen05_guardrail_trap_unallocated_columns_being_dealloced)
        /*0014*/ 	.word	0x00000000


	//----- nvinfo : EIATTR_FRAME_SIZE
	.align		4
.L_7:
        /*0018*/ 	.byte	0x04, 0x11
        /*001a*/ 	.short	(.L_9 - .L_8)
	.align		4
.L_8:
        /*001c*/ 	.word	index@($__internal_1_$__cuda_sm10x_tcgen05_guardrail_trap_phase_invalid_during_alloc)
        /*0020*/ 	.word	0x00000000


	//----- nvinfo : EIATTR_FRAME_SIZE
	.align		4
.L_9:
        /*0024*/ 	.byte	0x04, 0x11
        /*0026*/ 	.short	(.L_11 - .L_10)
	.align		4
.L_10:
        /*0028*/ 	.word	index@($__internal_0_$__cuda_sm10x_tcgen05_guardrail_trap_col_being_dealloced_not_returned_by_alloc)
        /*002c*/ 	.word	0x00000000


	//----- nvinfo : EIATTR_FRAME_SIZE
	.align		4
.L_11:
        /*0030*/ 	.byte	0x04, 0x11
        /*0032*/ 	.short	(.L_13 - .L_12)
	.align		4
.L_12:
        /*0034*/ 	.word	index@(attn_fwd)
        /*0038*/ 	.word	0x00000000


	//----- nvinfo : EIATTR_MIN_STACK_SIZE
	.align		4
.L_13:
        /*003c*/ 	.byte	0x04, 0x12
        /*003e*/ 	.short	(.L_15 - .L_14)
	.align		4
.L_14:
        /*0040*/ 	.word	index@(attn_fwd)
        /*0044*/ 	.word	0x00000000
.L_15:


//--------------------- .nv.info.attn_fwd         --------------------------
	.section	.nv.info.attn_fwd,"",@"SHT_CUDA_INFO"
	.sectionflags	@""
	.align	4


	//----- nvinfo : EIATTR_CUDA_API_VERSION
	.align		4
        /*0000*/ 	.byte	0x04, 0x37
        /*0002*/ 	.short	(.L_17 - .L_16)
.L_16:
        /*0004*/ 	.word	0x00000081


	//----- nvinfo : EIATTR_KPARAM_INFO
	.align		4
.L_17:
        /*0008*/ 	.byte	0x04, 0x17
        /*000a*/ 	.short	(.L_19 - .L_18)
.L_18:
        /*000c*/ 	.word	0x00000000
        /*0010*/ 	.short	0x0019
        /*0012*/ 	.short	0x0080
        /*0014*/ 	.byte	0x00, 0xf4, 0x21, 0x00


	//----- nvinfo : EIATTR_KPARAM_INFO
	.align		4
.L_19:
        /*0018*/ 	.byte	0x04, 0x17
        /*001a*/ 	.short	(.L_21 - .L_20)
.L_20:
        /*001c*/ 	.word	0x00000000
        /*0020*/ 	.short	0x0018
        /*0022*/ 	.short	0x0078
        /*0024*/ 	.byte	0x00, 0xf4, 0x21, 0x00


	//----- nvinfo : EIATTR_KPARAM_INFO
	.align		4
.L_21:
        /*0028*/ 	.byte	0x04, 0x17
        /*002a*/ 	.short	(.L_23 - .L_22)
.L_22:
        /*002c*/ 	.word	0x00000000
        /*0030*/ 	.short	0x0017
        /*0032*/ 	.short	0x0070
        /*0034*/ 	.byte	0x00, 0xf0, 0x11, 0x00


	//----- nvinfo : EIATTR_KPARAM_INFO
	.align		4
.L_23:
        /*0038*/ 	.byte	0x04, 0x17
        /*003a*/ 	.short	(.L_25 - .L_24)
.L_24:
        /*003c*/ 	.word	0x00000000
        /*0040*/ 	.short	0x0016
        /*0042*/ 	.short	0x006c
        /*0044*/ 	.byte	0x00, 0xf0, 0x11, 0x00


	//----- nvinfo : EIATTR_KPARAM_INFO
	.align		4
.L_25:
        /*0048*/ 	.byte	0x04, 0x17
        /*004a*/ 	.short	(.L_27 - .L_26)
.L_26:
        /*004c*/ 	.word	0x00000000
        /*0050*/ 	.short	0x0015
        /*0052*/ 	.short	0x0068
        /*0054*/ 	.byte	0x00, 0xf0, 0x11, 0x00


	//----- nvinfo : EIATTR_KPARAM_INFO
	.align		4
.L_27:
        /*0058*/ 	.byte	0x04, 0x17
        /*005a*/ 	.short	(.L_29 - .L_28)
.L_28:
        /*005c*/ 	.word	0x00000000
        /*0060*/ 	.short	0x0014
        /*0062*/ 	.short	0x0064
        /*0064*/ 	.byte	0x00, 0xf0, 0x11, 0x00


	//----- nvinfo : EIATTR_KPARAM_INFO
	.align		4
.L_29:
        /*0068*/ 	.byte	0x04, 0x17
        /*006a*/ 	.short	(.L_31 - .L_30)
.L_30:
        /*006c*/ 	.word	0x00000000
        /*0070*/ 	.short	0x0013
        /*0072*/ 	.short	0x0060
        /*0074*/ 	.byte	0x00, 0xf0, 0x11, 0x00


	//----- nvinfo : EIATTR_KPARAM_INFO
	.align		4
.L_31:
        /*0078*/ 	.byte	0x04, 0x17
        /*007a*/ 	.short	(.L_33 - .L_32)
.L_32:
        /*007c*/ 	.word	0x00000000
        /*0080*/ 	.short	0x0012
        /*0082*/ 	.short	0x005c
        /*0084*/ 	.byte	0x00, 0xf0, 0x11, 0x00


	//----- nvinfo : EIATTR_KPARAM_INFO
	.align		4
.L_33:
        /*0088*/ 	.byte	0x04, 0x17
        /*008a*/ 	.short	(.L_35 - .L_34)
.L_34:
        /*008c*/ 	.word	0x00000000
        /*0090*/ 	.short	0x0011
        /*0092*/ 	.short	0x0058
        /*0094*/ 	.byte	0x00, 0xf0, 0x11, 0x00


	//----- nvinfo : EIATTR_KPARAM_INFO
	.align		4
.L_35:
        /*0098*/ 	.byte	0x04, 0x17
        /*009a*/ 	.short	(.L_37 - .L_36)
.L_36:
        /*009c*/ 	.word	0x00000000
        /*00a0*/ 	.short	0x0010
        /*00a2*/ 	.short	0x0054
        /*00a4*/ 	.byte	0x00, 0xf0, 0x11, 0x00


	//----- nvinfo : EIATTR_KPARAM_INFO
	.align		4
.L_37:
        /*00a8*/ 	.byte	0x04, 0x17
        /*00aa*/ 	.short	(.L_39 - .L_38)
.L_38:
        /*00ac*/ 	.word	0x00000000
        /*00b0*/ 	.short	0x000f
        /*00b2*/ 	.short	0x0050
        /*00b4*/ 	.byte	0x00, 0xf0, 0x11, 0x00


	//----- nvinfo : EIATTR_KPARAM_INFO
	.align		4
.L_39:
        /*00b8*/ 	.byte	0x04, 0x17
        /*00ba*/ 	.short	(.L_41 - .L_40)
.L_40:
        /*00bc*/ 	.word	0x00000000
        /*00c0*/ 	.short	0x000e
        /*00c2*/ 	.short	0x004c
        /*00c4*/ 	.byte	0x00, 0xf0, 0x11, 0x00


	//----- nvinfo : EIATTR_KPARAM_INFO
	.align		4
.L_41:
        /*00c8*/ 	.byte	0x04, 0x17
        /*00ca*/ 	.short	(.L_43 - .L_42)
.L_42:
        /*00cc*/ 	.word	0x00000000
        /*00d0*/ 	.short	0x000d
        /*00d2*/ 	.short	0x0048
        /*00d4*/ 	.byte	0x00, 0xf0, 0x11, 0x00


	//----- nvinfo : EIATTR_KPARAM_INFO
	.align		4
.L_43:
        /*00d8*/ 	.byte	0x04, 0x17
        /*00da*/ 	.short	(.L_45 - .L_44)
.L_44:
        /*00dc*/ 	.word	0x00000000
        /*00e0*/ 	.short	0x000c
        /*00e2*/ 	.short	0x0044
        /*00e4*/ 	.byte	0x00, 0xf0, 0x11, 0x00


	//----- nvinfo : EIATTR_KPARAM_INFO
	.align		4
.L_45:
        /*00e8*/ 	.byte	0x04, 0x17
        /*00ea*/ 	.short	(.L_47 - .L_46)
.L_46:
        /*00ec*/ 	.word	0x00000000
        /*00f0*/ 	.short	0x000b
        /*00f2*/ 	.short	0x0040
        /*00f4*/ 	.byte	0x00, 0xf0, 0x11, 0x00


	//----- nvinfo : EIATTR_KPARAM_INFO
	.align		4
.L_47:
        /*00f8*/ 	.byte	0x04, 0x17
        /*00fa*/ 	.short	(.L_49 - .L_48)
.L_48:
        /*00fc*/ 	.word	0x00000000
        /*0100*/ 	.short	0x000a
        /*0102*/ 	.short	0x003c
        /*0104*/ 	.byte	0x00, 0xf0, 0x11, 0x00


	//----- nvinfo : EIATTR_KPARAM_INFO
	.align		4
.L_49:
        /*0108*/ 	.byte	0x04, 0x17
        /*010a*/ 	.short	(.L_51 - .L_50)
.L_50:
        /*010c*/ 	.word	0x00000000
        /*0110*/ 	.short	0x0009
        /*0112*/ 	.short	0x0038
        /*0114*/ 	.byte	0x00, 0xf0, 0x11, 0x00


	//----- nvinfo : EIATTR_KPARAM_INFO
	.align		4
.L_51:
        /*0118*/ 	.byte	0x04, 0x17
        /*011a*/ 	.short	(.L_53 - .L_52)
.L_52:
        /*011c*/ 	.word	0x00000000
        /*0120*/ 	.short	0x0008
        /*0122*/ 	.short	0x0034
        /*0124*/ 	.byte	0x00, 0xf0, 0x11, 0x00


	//----- nvinfo : EIATTR_KPARAM_INFO
	.align		4
.L_53:
        /*0128*/ 	.byte	0x04, 0x17
        /*012a*/ 	.short	(.L_55 - .L_54)
.L_54:
        /*012c*/ 	.word	0x00000000
        /*0130*/ 	.short	0x0007
        /*0132*/ 	.short	0x0030
        /*0134*/ 	.byte	0x00, 0xf0, 0x11, 0x00


	//----- nvinfo : EIATTR_KPARAM_INFO
	.align		4
.L_55:
        /*0138*/ 	.byte	0x04, 0x17
        /*013a*/ 	.short	(.L_57 - .L_56)
.L_56:
        /*013c*/ 	.word	0x00000000
        /*0140*/ 	.short	0x0006
        /*0142*/ 	.short	0x002c
        /*0144*/ 	.byte	0x00, 0xf0, 0x11, 0x00


	//----- nvinfo : EIATTR_KPARAM_INFO
	.align		4
.L_57:
        /*0148*/ 	.byte	0x04, 0x17
        /*014a*/ 	.short	(.L_59 - .L_58)
.L_58:
        /*014c*/ 	.word	0x00000000
        /*0150*/ 	.short	0x0005
        /*0152*/ 	.short	0x0028
        /*0154*/ 	.byte	0x00, 0xf0, 0x11, 0x00


	//----- nvinfo : EIATTR_KPARAM_INFO
	.align		4
.L_59:
        /*0158*/ 	.byte	0x04, 0x17
        /*015a*/ 	.short	(.L_61 - .L_60)
.L_60:
        /*015c*/ 	.word	0x00000000
        /*0160*/ 	.short	0x0004
        /*0162*/ 	.short	0x0020
        /*0164*/ 	.byte	0x00, 0xf4, 0x21, 0x00


	//----- nvinfo : EIATTR_KPARAM_INFO
	.align		4
.L_61:
        /*0168*/ 	.byte	0x04, 0x17
        /*016a*/ 	.short	(.L_63 - .L_62)
.L_62:
        /*016c*/ 	.word	0x00000000
        /*0170*/ 	.short	0x0003
        /*0172*/ 	.short	0x0018
        /*0174*/ 	.byte	0x00, 0xf4, 0x21, 0x00


	//----- nvinfo : EIATTR_KPARAM_INFO
	.align		4
.L_63:
        /*0178*/ 	.byte	0x04, 0x17
        /*017a*/ 	.short	(.L_65 - .L_64)
.L_64:
        /*017c*/ 	.word	0x00000000
        /*0180*/ 	.short	0x0002
        /*0182*/ 	.short	0x0010
        /*0184*/ 	.byte	0x00, 0xf4, 0x21, 0x00


	//----- nvinfo : EIATTR_KPARAM_INFO
	.align		4
.L_65:
        /*0188*/ 	.byte	0x04, 0x17
        /*018a*/ 	.short	(.L_67 - .L_66)
.L_66:
        /*018c*/ 	.word	0x00000000
        /*0190*/ 	.short	0x0001
        /*0192*/ 	.short	0x0008
        /*0194*/ 	.byte	0x00, 0xf4, 0x21, 0x00


	//----- nvinfo : EIATTR_KPARAM_INFO
	.align		4
.L_67:
        /*0198*/ 	.byte	0x04, 0x17
        /*019a*/ 	.short	(.L_69 - .L_68)
.L_68:
        /*019c*/ 	.word	0x00000000
        /*01a0*/ 	.short	0x0000
        /*01a2*/ 	.short	0x0000
        /*01a4*/ 	.byte	0x00, 0xf4, 0x21, 0x00


	//----- nvinfo : EIATTR_AT_ENTRY_FRAGMENTS
	.align		4
.L_69:
        /*01a8*/ 	.byte	0x04, 0x4f
        /*01aa*/ 	.short	(.L_71 - .L_70)


	//   ....[0]....
.L_70:
        /*01ac*/ 	.word	0x00000004


	//----- nvinfo : EIATTR_RESERVED_SMEM_USED
	.align		4
.L_71:
        /*01b0*/ 	.byte	0x01, 0x41
	.zero		2


	//----- nvinfo : EIATTR_SPARSE_MMA_MASK
	.align		4
        /*01b4*/ 	.byte	0x03, 0x50
        /*01b6*/ 	.short	0x0000


	//----- nvinfo : EIATTR_TCGEN05_1CTA_USED
	.align		4
        /*01b8*/ 	.byte	0x01, 0x51
	.zero		2


	//----- nvinfo : EIATTR_MAXREG_COUNT
	.align		4
        /*01bc*/ 	.byte	0x03, 0x1b
        /*01be*/ 	.short	0x00ff


	//----- nvinfo : EIATTR_NUM_BARRIERS
	.align		4
        /*01c0*/ 	.byte	0x02, 0x4c
        /*01c2*/ 	.byte	0x01
	.zero		1


	//----- nvinfo : EIATTR_INT_WARP_WIDE_INSTR_OFFSETS
	.align		4
        /*01c4*/ 	.byte	0x04, 0x31
        /*01c6*/ 	.short	(.L_73 - .L_72)


	//   ....[0]....
.L_72:
        /*01c8*/ 	.word	0x00000af0


	//   ....[1]....
        /*01cc*/ 	.word	0x00000b90


	//   ....[2]....
        /*01d0*/ 	.word	0x00000e50


	//   ....[3]....
        /*01d4*/ 	.word	0x00000ef0


	//   ....[4]....
        /*01d8*/ 	.word	0x00002050


	//   ....[5]....
        /*01dc*/ 	.word	0x00003c50


	//   ....[6]....
        /*01e0*/ 	.word	0x00003ca0


	//----- nvinfo : EIATTR_COOP_GROUP_MASK_REGIDS
	.align		4
.L_73:
        /*01e4*/ 	.byte	0x04, 0x29
        /*01e6*/ 	.short	(.L_75 - .L_74)


	//   ....[0]....
.L_74:
        /*01e8*/ 	.word	0xffffffff


	//   ....[1]....
        /*01ec*/ 	.word	0xffffffff


	//   ....[2]....
        /*01f0*/ 	.word	0xffffffff


	//   ....[3]....
        /*01f4*/ 	.word	0xffffffff


	//   ....[4]....
        /*01f8*/ 	.word	0xffffffff


	//   ....[5]....
        /*01fc*/ 	.word	0xffffffff


	//   ....[6]....
        /*0200*/ 	.word	0xffffffff


	//   ....[7]....
        /*0204*/ 	.word	0xffffffff


	//   ....[8]....
        /*0208*/ 	.word	0xffffffff


	//   ....[9]....
        /*020c*/ 	.word	0xffffffff


	//   ....[10]....
        /*0210*/ 	.word	0xffffffff


	//   ....[11]....
        /*0214*/ 	.word	0xffffffff


	//----- nvinfo : EIATTR_COOP_GROUP_INSTR_OFFSETS
	.align		4
.L_75:
        /*0218*/ 	.byte	0x04, 0x28
        /*021a*/ 	.short	(.L_77 - .L_76)


	//   ....[0]....
.L_76:
        /*021c*/ 	.word	0x00000060


	//   ....[1]....
        /*0220*/ 	.word	0x00000320


	//   ....[2]....
        /*0224*/ 	.word	0x00001460


	//   ....[3]....
        /*0228*/ 	.word	0x00001570


	//   ....[4]....
        /*022c*/ 	.word	0x000016e0


	//   ....[5]....
        /*0230*/ 	.word	0x00001830


	//   ....[6]....
        /*0234*/ 	.word	0x00002490


	//   ....[7]....
        /*0238*/ 	.word	0x000024e0


	//   ....[8]....
        /*023c*/ 	.word	0x00002650


	//   ....[9]....
        /*0240*/ 	.word	0x000026c0


	//   ....[10]....
        /*0244*/ 	.word	0x00003ae0


	//   ....[11]....
        /*0248*/ 	.word	0x00003d50


	//----- nvinfo : EIATTR_VRC_CTA_INIT_COUNT
	.align		4
.L_77:
        /*024c*/ 	.byte	0x02, 0x4a
        /*024e*/ 	.byte	0x80
	.zero		1


	//----- nvinfo : EIATTR_MBARRIER_INSTR_OFFSETS
	.align		4
        /*0250*/ 	.byte	0x04, 0x39
        /*0252*/ 	.short	(.L_79 - .L_78)


	//   ....[0]....
.L_78:
        /*0254*/ 	.word	0x00000dc0
        /*0258*/ 	.word	0x000000ff
        /*025c*/ 	.word	0x00003800
        /*0260*/ 	.short	0x0100
        /*0262*/ 	.byte	0x0a
	.zero		1


	//   ....[1]....
        /*0264*/ 	.word	0x00000ee0
        /*0268*/ 	.word	0x000000ff
        /*026c*/ 	.word	0x00003808
        /*0270*/ 	.short	0x0100
        /*0272*/ 	.byte	0x0a
	.zero		1


	//   ....[2]....
        /*0274*/ 	.word	0x00000f70
        /*0278*/ 	.word	0x000000ff
        /*027c*/ 	.word	0x00002800
        /*0280*/ 	.short	0x0100
        /*0282*/ 	.byte	0x0a
	.zero		1


	//   ....[3]....
        /*0284*/ 	.word	0x000011c0
        /*0288*/ 	.word	0x000000ff
        /*028c*/ 	.word	0x00002800
        /*0290*/ 	.short	0x010a
        /*0292*/ 	.byte	0x0a
	.zero		1


	//   ....[4]....
        /*0294*/ 	.word	0x00001310
        /*0298*/ 	.word	0x000000ff
        /*029c*/ 	.word	0x00002800
        /*02a0*/ 	.short	0x0108
        /*02a2*/ 	.byte	0x0a
	.zero		1


	//   ....[5]....
        /*02a4*/ 	.word	0x000020d0
        /*02a8*/ 	.word	0x000000ff
        /*02ac*/ 	.word	0x00003810
        /*02b0*/ 	.short	0x0100
        /*02b2*/ 	.byte	0x0a
	.zero		1


	//   ....[6]....
        /*02b4*/ 	.word	0x00002250
        /*02b8*/ 	.word	0x000000ff
        /*02bc*/ 	.word	0x00003810
        /*02c0*/ 	.short	0x010a
        /*02c2*/ 	.byte	0x0a
	.zero		1


	//   ....[7]....
        /*02c4*/ 	.word	0x00002390
        /*02c8*/ 	.word	0x000000ff
        /*02cc*/ 	.word	0x00003810
        /*02d0*/ 	.short	0x0108
        /*02d2*/ 	.byte	0x0a
	.zero		1


	//   ....[8]....
        /*02d4*/ 	.word	0x00002720
        /*02d8*/ 	.word	0x000000ff
        /*02dc*/ 	.word	0x00000000
        /*02e0*/ 	.short	0x010a
        /*02e2*/ 	.byte	0x25
	.zero		1


	//   ....[9]....
        /*02e4*/ 	.word	0x00002c10
        /*02e8*/ 	.word	0x000000ff
        /*02ec*/ 	.word	0x00000000
        /*02f0*/ 	.short	0x010a
        /*02f2*/ 	.byte	0x25
	.zero		1


	//   ....[10]....
        /*02f4*/ 	.word	0x00002d70
        /*02f8*/ 	.word	0x000000ff
        /*02fc*/ 	.word	0x00003800
        /*0300*/ 	.short	0x0108
        /*0302*/ 	.byte	0x0a
	.zero		1


	//   ....[11]....
        /*0304*/ 	.word	0x00002ea0
        /*0308*/ 	.word	0x000000ff
        /*030c*/ 	.word	0x00003808
        /*0310*/ 	.short	0x0108
        /*0312*/ 	.byte	0x0a
	.zero		1


	//   ....[12]....
        /*0314*/ 	.word	0x00003d70
        /*0318*/ 	.word	0x000000ff
        /*031c*/ 	.word	0x00002800
        /*0320*/ 	.short	0x010a
        /*0322*/ 	.byte	0x0a
	.zero		1


	//   ....[13]....
        /*0324*/ 	.word	0x00003da0
        /*0328*/ 	.word	0x000000ff
        /*032c*/ 	.word	0x00003810
        /*0330*/ 	.short	0x010a
        /*0332*/ 	.byte	0x0a
	.zero		1


	//   ....[14]....
        /*0334*/ 	.word	0x00003dd0
        /*0338*/ 	.word	0x000000ff
        /*033c*/ 	.word	0x00000000
        /*0340*/ 	.short	0x010a
        /*0342*/ 	.byte	0x25
	.zero		1


	//   ....[15]....
        /*0344*/ 	.word	0x00003e00
        /*0348*/ 	.word	0x000000ff
        /*034c*/ 	.word	0x00000000
        /*0350*/ 	.short	0x010a
        /*0352*/ 	.byte	0x25
	.zero		1


	//----- nvinfo : EIATTR_NUM_MBARRIERS
	.align		4
.L_79:
        /*0354*/ 	.byte	0x03, 0x38
        /*0356*/ 	.short	0xffff


	//----- nvinfo : EIATTR_EXIT_INSTR_OFFSETS
	.align		4
        /*0358*/ 	.byte	0x04, 0x1c
        /*035a*/ 	.short	(.L_81 - .L_80)


	//   ....[0]....
.L_80:
        /*035c*/ 	.word	0x00003d60


	//----- nvinfo : EIATTR_REQNTID
	.align		4
.L_81:
        /*0360*/ 	.byte	0x04, 0x10
        /*0362*/ 	.short	(.L_83 - .L_82)
.L_82:
        /*0364*/ 	.word	0x00000100
        /*0368*/ 	.word	0x00000001
        /*036c*/ 	.word	0x00000001


	//----- nvinfo : EIATTR_CRS_STACK_SIZE
	.align		4
.L_83:
        /*0370*/ 	.byte	0x04, 0x1e
        /*0372*/ 	.short	(.L_85 - .L_84)
.L_84:
        /*0374*/ 	.word	0x00000000


	//----- nvinfo : EIATTR_CBANK_PARAM_SIZE
	.align		4
.L_85:
        /*0378*/ 	.byte	0x03, 0x19
        /*037a*/ 	.short	0x0088


	//----- nvinfo : EIATTR_PARAM_CBANK
	.align		4
        /*037c*/ 	.byte	0x04, 0x0a
        /*037e*/ 	.short	(.L_87 - .L_86)
	.align		4
.L_86:
        /*0380*/ 	.word	index@(.nv.constant0.attn_fwd)
        /*0384*/ 	.short	0x0380
        /*0386*/ 	.short	0x0088


	//----- nvinfo : EIATTR_SW_WAR
	.align		4
.L_87:
        /*0388*/ 	.byte	0x04, 0x36
        /*038a*/ 	.short	(.L_89 - .L_88)
.L_88:
        /*038c*/ 	.word	0x00000008
.L_89:


//--------------------- .nv.compat                --------------------------
	.section	.nv.compat,"",@"SHT_CUDA_COMPAT_INFO"
	.align	4
        /*0000*/ 	.byte	0x02, 0x02, 0x02, 0x00, 0x02, 0x05, 0x05, 0x00, 0x02, 0x03, 0x00, 0x00, 0x02, 0x06, 0x01, 0x00


//--------------------- .nv.callgraph             --------------------------
	.section	.nv.callgraph,"",@"SHT_CUDA_CALLGRAPH"
	.align	4
	.sectionentsize	8
	.align		4
        /*0000*/ 	.word	0x00000000
	.align		4
        /*0004*/ 	.word	0xffffffff
	.align		4
        /*0008*/ 	.word	0x00000000
	.align		4
        /*000c*/ 	.word	0xfffffffe
	.align		4
        /*0010*/ 	.word	0x00000000
	.align		4
        /*0014*/ 	.word	0xfffffffd
	.align		4
        /*0018*/ 	.word	0x00000000
	.align		4
        /*001c*/ 	.word	0xfffffffc


//--------------------- .nv.constant4             --------------------------
	.section	.nv.constant4,"a",@progbits
	.align	8
	.align		8
.nv.constant4:
        /*0000*/ 	.dword	_$_str


//--------------------- .text.attn_fwd            --------------------------
	.section	.text.attn_fwd,"ax",@progbits
	.align	128
        .global         attn_fwd
        .type           attn_fwd,@function
        .size           attn_fwd,(.L_x_31 - attn_fwd)
        .other          attn_fwd,@"STO_CUDA_ENTRY STV_DEFAULT"
attn_fwd:
.text.attn_fwd:
[----:B------:R-:W0:Y:S01]  /*0000*/  LDC R1, c[0x0][0x37c] ;  /* 0x0000df00ff017b82 */ /* 0x000e220000000800 */
[----:B------:R-:W1:Y:S02]  /*0010*/  S2R R0, SR_TID.X ;  /* 0x0000000000007919 */ /* 0x000e640000002100 */
[----:B-1----:R-:W-:-:S13]  /*0020*/  ISETP.GE.U32.AND P0, PT, R0, 0x20, PT ;  /* 0x000000200000780c */ /* 0x002fda0003f06070 */
[----:B------:R-:W-:Y:S02]  /*0030*/  VOTEU.ANY UP1, P0 ;  /* 0x0000000000ff7886 */ /* 0x000fe40000020100 */
[----:B0-----:R-:W-:Y:S05]  /*0040*/  BRA.U UP1, `(.L_x_0) ;  /* 0x0000000101b87547 */ /* 0x001fea000b800000 */
[----:B------:R-:W0:Y:S01]  /*0050*/  S2UR UR6, SR_CgaCtaId ;  /* 0x00000000000679c3 */ /* 0x000e220000008800 */
[----:B------:R-:W-:Y:S01]  /*0060*/  NOP ;  /* 0x0000000000007918 */ /* 0x000fe20000000000 */
[----:B------:R-:W-:Y:S02]  /*0070*/  UMOV UR4, 0x40 ;  /* 0x0000004000047882 */ /* 0x000fe40000000000 */
[----:B0-----:R-:W-:-:S09]  /*0080*/  ULEA UR4, UR6, UR4, 0x18 ;  /* 0x0000000406047291 */ /* 0x001fd2000f8ec0ff */
[----:B------:R-:W0:Y:S01]  /*0090*/  LDS.U8 R2, [UR4] ;  /* 0x00000004ff027984 */ /* 0x000e220008000000 */
[----:B------:R-:W-:Y:S02]  /*00a0*/  UMOV UR4, 0x400 ;  /* 0x0000040000047882 */ /* 0x000fe40000000000 */
[----:B------:R-:W-:Y:S01]  /*00b0*/  ULEA UR4, UR6, UR4, 0x18 ;  /* 0x0000000406047291 */ /* 0x000fe2000f8ec0ff */
[----:B0-----:R-:W-:-:S13]  /*00c0*/  ISETP.NE.AND P0, PT, R2, RZ, PT ;  /* 0x000000ff0200720c */ /* 0x001fda0003f05270 */
[----:B------:R-:W-:Y:S05]  /*00d0*/  @P0 BRA `(.L_x_1) ;  /* 0x00000000007c0947 */ /* 0x000fea0003800000 */
[----:B------:R-:W-:-:S13]  /*00e0*/  ELECT P0, URZ, PT ;  /* 0x0000000000ff782f */ /* 0x000fda0003800000 */
[----:B------:R-:W-:Y:S05]  /*00f0*/  @!P0 BRA `(.L_x_2) ;  /* 0x0000000000848947 */ /* 0x000fea0003800000 */
[----:B------:R-:W-:Y:S01]  /*0100*/  UMOV UR5, 0x4 ;  /* 0x0000000400057882 */ /* 0x000fe20000000000 */
[----:B------:R-:W-:Y:S02]  /*0110*/  IMAD.MOV.U32 R5, RZ, RZ, 0x1 ;  /* 0x00000001ff057424 */ /* 0x000fe400078e00ff */
[----:B------:R-:W-:Y:S02]  /*0120*/  IMAD.MOV.U32 R3, RZ, RZ, 0xf ;  /* 0x0000000fff037424 */ /* 0x000fe400078e00ff */
[----:B------:R-:W-:Y:S04]  /*0130*/  DEPBAR.LE SB0, 0x36 ;  /* 0x00008d800000791a */ /* 0x000fe80000000000 */
[----:B------:R-:W0:Y:S02]  /*0140*/  UTCATOMSWS.FIND_AND_SET.ALIGN UP0, UR5, UR5 ;  /* 0x00000005000575e3 */ /* 0x000e240008000800 */
[----:B0-----:R-:W-:-:S04]  /*0150*/  PLOP3.LUT P0, PT, PT, PT, UP0, 0x80, 0x8 ;  /* 0x000000000008781c */ /* 0x001fc80003f0f008 */
[----:B------:R-:W-:-:S04]  /*0160*/  SEL R2, RZ, 0xffffffff, !P0 ;  /* 0xffffffffff027807 */ /* 0x000fc80004000000 */
[----:B------:R-:W-:Y:S01]  /*0170*/  ISETP.NE.AND P0, PT, R2, RZ, PT ;  /* 0x000000ff0200720c */ /* 0x000fe20003f05270 */
[----:B------:R-:W-:-:S12]  /*0180*/  IMAD.U32 R2, RZ, RZ, UR5 ;  /* 0x00000005ff027e24 */ /* 0x000fd8000f8e00ff */
[----:B------:R-:W-:Y:S05]  /*0190*/  @P0 BRA `(.L_x_3) ;  /* 0x0000000000240947 */ /* 0x000fea0003800000 */
.L_x_4:
[----:B------:R-:W-:Y:S05]  /*01a0*/  NANOSLEEP 0x64 ;  /* 0x000000640000795d */ /* 0x000fea0003800000 */
[----:B------:R-:W-:-:S05]  /*01b0*/  UMOV UR5, 0x4 ;  /* 0x0000000400057882 */ /* 0x000fca0000000000 */
[----:B------:R-:W-:Y:S04]  /*01c0*/  DEPBAR.LE SB0, 0x36 ;  /* 0x00008d800000791a */ /* 0x000fe80000000000 */
[----:B------:R-:W0:Y:S02]  /*01d0*/  UTCATOMSWS.FIND_AND_SET.ALIGN UP0, UR5, UR5 ;  /* 0x00000005000575e3 */ /* 0x000e240008000800 */
[----:B0-----:R-:W-:-:S04]  /*01e0*/  PLOP3.LUT P0, PT, PT, PT, UP0, 0x80, 0x8 ;  /* 0x000000000008781c */ /* 0x001fc80003f0f008 */
[----:B------:R-:W-:-:S04]  /*01f0*/  SEL R2, RZ, 0xffffffff, !P0 ;  /* 0xffffffffff027807 */ /* 0x000fc80004000000 */
[----:B------:R-:W-:Y:S01]  /*0200*/  ISETP.NE.AND P0, PT, R2, RZ, PT ;  /* 0x000000ff0200720c */ /* 0x000fe20003f05270 */
[----:B------:R-:W-:-:S12]  /*0210*/  IMAD.U32 R2, RZ, RZ, UR5 ;  /* 0x00000005ff027e24 */ /* 0x000fd8000f8e00ff */
[----:B------:R-:W-:Y:S05]  /*0220*/  @!P0 BRA `(.L_x_4) ;  /* 0xfffffffc00dc8947 */ /* 0x000fea000383ffff */
.L_x_3:
[C---:B------:R-:W-:Y:S01]  /*0230*/  VIADD R4, R2.reuse, 0x10 ;  /* 0x0000001002047836 */ /* 0x040fe20000000000 */
[----:B------:R-:W-:Y:S01]  /*0240*/  UMOV UR5, 0x50 ;  /* 0x0000005000057882 */ /* 0x000fe20000000000 */
[----:B------:R-:W-:Y:S01]  /*0250*/  SHF.L.U32 R3, R3, R2, RZ ;  /* 0x0000000203037219 */ /* 0x000fe200000006ff */
[----:B------:R-:W-:Y:S01]  /*0260*/  ULEA UR5, UR6, UR5, 0x18 ;  /* 0x0000000506057291 */ /* 0x000fe2000f8ec0ff */
[----:B------:R-:W-:Y:S01]  /*0270*/  IMAD.SHL.U32 R2, R2, 0x20, RZ ;  /* 0x0000002002027824 */ /* 0x000fe200078e00ff */
[----:B------:R-:W-:-:S04]  /*0280*/  SHF.L.U32 R4, R5, R4, RZ ;  /* 0x0000000405047219 */ /* 0x000fc800000006ff */
[----:B------:R-:W-:-:S05]  /*0290*/  LOP3.LUT R3, R4, R3, RZ, 0xfc, !PT ;  /* 0x0000000304037212 */ /* 0x000fca00078efcff */
[----:B------:R0:W-:Y:S04]  /*02a0*/  ATOMS.OR RZ, [UR5], R3 ;  /* 0x00000003ffff798c */ /* 0x0001e8000b000005 */
[----:B------:R0:W-:Y:S01]  /*02b0*/  STS [UR4], R2 ;  /* 0x00000002ff007988 */ /* 0x0001e20008000804 */
[----:B------:R-:W-:Y:S05]  /*02c0*/  BRA `(.L_x_2) ;  /* 0x0000000000107947 */ /* 0x000fea0003800000 */
.L_x_1:
[----:B------:R-:W-:Y:S01]  /*02d0*/  IMAD.MOV.U32 R3, RZ, RZ, -0x1 ;  /* 0xffffffffff037424 */ /* 0x000fe200078e00ff */
[----:B------:R-:W-:-:S04]  /*02e0*/  MOV R2, 0x310 ;  /* 0x0000031000027802 */ /* 0x000fc80000000f00 */
[----:B------:R0:W-:Y:S03]  /*02f0*/  STS [UR4], R3 ;  /* 0x00000003ff007988 */ /* 0x0001e60008000804 */
[----:B0-----:R-:W-:Y:S05]  /*0300*/  CALL.REL.NOINC `($__internal_1_$__cuda_sm10x_tcgen05_guardrail_trap_phase_invalid_during_alloc) ;  /* 0x0000003800d47944 */ /* 0x001fea0003c00000 */
.L_x_2:
[----:B------:R-:W-:Y:S05]  /*0310*/  WARPSYNC.ALL ;  /* 0x0000000000007948 */ /* 0x000fea0003800000 */
[----:B------:R-:W-:Y:S01]  /*0320*/  NOP ;  /* 0x0000000000007918 */ /* 0x000fe20000000000 */
.L_x_0:
[----:B------:R-:W1:Y:S08]  /*0330*/  S2UR UR8, SR_CTAID.X ;  /* 0x00000000000879c3 */ /* 0x000e700000002500 */
[----:B------:R-:W-:Y:S01]  /*0340*/  BAR.SYNC.DEFER_BLOCKING 0x0 ;  /* 0x0000000000007b1d */ /* 0x000fe20000010000 */
[----:B0-----:R-:W-:-:S04]  /*0350*/  SHF.R.U32.HI R3, RZ, 0x6, R0 ;  /* 0x00000006ff037819 */ /* 0x001fc80000011600 */
[----:B------:R-:W-:Y:S01]  /*0360*/  SGXT.U32 R3, R3, 0x2 ;  /* 0x000000020303781a */ /* 0x000fe20000000000 */
[----:B------:R-:W0:Y:S02]  /*0370*/  LDCU.64 UR4, c[0x0][0x3b0] ;  /* 0x00007600ff0477ac */ /* 0x000e240008000a00 */
[----:B------:R-:W2:Y:S01]  /*0380*/  S2UR UR11, SR_CgaCtaId ;  /* 0x00000000000b79c3 */ /* 0x000ea20000008800 */
[----:B------:R-:W-:Y:S01]  /*0390*/  UMOV UR10, 0x400 ;  /* 0x00000400000a7882 */ /* 0x000fe20000000000 */
[----:B------:R-:W3:Y:S06]  /*03a0*/  LDCU.64 UR30, c[0x0][0x358] ;  /* 0x00006b00ff1e77ac */ /* 0x000eec0008000a00 */
[----:B------:R-:W4:Y:S08]  /*03b0*/  LDC R8, c[0x0][0x3b8] ;  /* 0x0000ee00ff087b82 */ /* 0x000f300000000800 */
[----:B------:R-:W0:Y:S01]  /*03c0*/  S2UR UR9, SR_CTAID.Y ;  /* 0x00000000000979c3 */ /* 0x000e220000002600 */
[----:B-1----:R-:W-:-:S06]  /*03d0*/  USHF.L.U32 UR8, UR8, 0x6, URZ ;  /* 0x0000000608087899 */ /* 0x002fcc00080006ff */
[----:B------:R-:W-:Y:S01]  /*03e0*/  IMAD.U32 R5, RZ, RZ, UR8 ;  /* 0x00000008ff057e24 */ /* 0x000fe2000f8e00ff */
[----:B------:R-:W1:Y:S01]  /*03f0*/  LDC.64 R12, c[0x0][0x380] ;  /* 0x0000e000ff0c7b82 */ /* 0x000e620000000a00 */
[----:B--2---:R-:W-:-:S03]  /*0400*/  ULEA UR10, UR11, UR10, 0x18 ;  /* 0x0000000a0b0a7291 */ /* 0x004fc6000f8ec0ff */
[----:B------:R-:W-:Y:S01]  /*0410*/  LOP3.LUT R2, R5, 0x3f, R0, 0xf8, !PT ;  /* 0x0000003f05027812 */ /* 0x000fe200078ef800 */
[----:B----4-:R-:W-:-:S05]  /*0420*/  IMAD R7, R3, R8, RZ ;  /* 0x0000000803077224 */ /* 0x010fca00078e02ff */
[----:B------:R-:W2:Y:S01]  /*0430*/  LDS R28, [UR10] ;  /* 0x0000000aff1c7984 */ /* 0x000ea20008000800 */
[----:B0-----:R-:W-:Y:S02]  /*0440*/  IMAD R4, R2, UR5, RZ ;  /* 0x0000000502047c24 */ /* 0x001fe4000f8e02ff */
[----:B------:R-:W-:Y:S02]  /*0450*/  IMAD R9, R8, 0x4, R7 ;  /* 0x0000000408097824 */ /* 0x000fe400078e0207 */
[----:B------:R-:W-:Y:S01]  /*0460*/  IMAD.SHL.U32 R5, R4, 0x2, RZ ;  /* 0x0000000204057824 */ /* 0x000fe200078e00ff */
[----:B------:R-:W-:Y:S01]  /*0470*/  UIMAD UR4, UR9, UR4, URZ ;  /* 0x00000004090472a4 */ /* 0x000fe2000f8e02ff */
[----:B------:R-:W-:Y:S02]  /*0480*/  IMAD R11, R8, 0x4, R9 ;  /* 0x00000004080b7824 */ /* 0x000fe400078e0209 */
[----:B------:R-:W-:Y:S01]  /*0490*/  IMAD.HI R4, R4, 0x2, RZ ;  /* 0x0000000204047827 */ /* 0x000fe200078e02ff */
[----:B------:R-:W-:-:S02]  /*04a0*/  USHF.L.U32 UR6, UR4, 0x1, URZ ;  /* 0x0000000104067899 */ /* 0x000fc400080006ff */
[----:B------:R-:W-:Y:S01]  /*04b0*/  UIMAD.WIDE UR4, UR4, 0x2, URZ ;  /* 0x00000002040478a5 */ /* 0x000fe2000f8e02ff */
[C---:B------:R-:W-:Y:S01]  /*04c0*/  IMAD R19, R8.reuse, 0x4, R11 ;  /* 0x0000000408137824 */ /* 0x040fe200078e020b */
[----:B------:R-:W-:Y:S02]  /*04d0*/  BAR.SYNC.DEFER_BLOCKING 0x0 ;  /* 0x0000000000007b1d */ /* 0x000fe40000010000 */
[----:B-1----:R-:W-:Y:S01]  /*04e0*/  IADD3 R6, P0, P1, R5, UR6, R12 ;  /* 0x0000000605067c10 */ /* 0x002fe2000f91e00c */
[----:B------:R-:W-:-:S03]  /*04f0*/  IMAD R17, R8, 0x4, R19 ;  /* 0x0000000408117824 */ /* 0x000fc600078e0213 */
[----:B------:R-:W-:Y:S01]  /*0500*/  IADD3.X R5, PT, PT, R4, UR5, R13, P0, P1 ;  /* 0x0000000504057c10 */ /* 0x000fe200087e240d */
[----:B------:R-:W0:Y:S01]  /*0510*/  LDCU.64 UR6, c[0x0][0x3c0] ;  /* 0x00007800ff0677ac */ /* 0x000e220008000a00 */
[-C--:B------:R-:W-:Y:S01]  /*0520*/  LEA R14, P0, R7, R6.reuse, 0x1 ;  /* 0x00000006070e7211 */ /* 0x080fe200078008ff */
[C---:B------:R-:W-:Y:S01]  /*0530*/  IMAD R21, R8.reuse, 0x4, R17 ;  /* 0x0000000408157824 */ /* 0x040fe200078e0211 */
[-C--:B------:R-:W-:Y:S01]  /*0540*/  LEA R10, P1, R11, R6.reuse, 0x1 ;  /* 0x000000060b0a7211 */ /* 0x080fe200078208ff */
[----:B------:R-:W1:Y:S01]  /*0550*/  LDCU UR5, c[0x0][0x3c8] ;  /* 0x00007900ff0577ac */ /* 0x000e620008000800 */
[----:B------:R-:W-:Y:S02]  /*0560*/  LEA.HI.X.SX32 R15, R7, R5, 0x1, P0 ;  /* 0x00000005070f7211 */ /* 0x000fe400000f0eff */
[-C--:B------:R-:W-:Y:S01]  /*0570*/  LEA R12, P2, R17, R6.reuse, 0x1 ;  /* 0x00000006110c7211 */ /* 0x080fe200078408ff */
[----:B------:R-:W-:Y:S01]  /*0580*/  IMAD R23, R8, 0x4, R21 ;  /* 0x0000000408177824 */ /* 0x000fe200078e0215 */
[----:B------:R-:W-:-:S02]  /*0590*/  LEA R16, P0, R9, R6, 0x1 ;  /* 0x0000000609107211 */ /* 0x000fc400078008ff */
[-C--:B------:R-:W-:Y:S02]  /*05a0*/  LEA.HI.X.SX32 R11, R11, R5.reuse, 0x1, P1 ;  /* 0x000000050b0b7211 */ /* 0x080fe400008f0eff */
[-C--:B------:R-:W-:Y:S01]  /*05b0*/  LEA.HI.X.SX32 R13, R17, R5.reuse, 0x1, P2 ;  /* 0x00000005110d7211 */ /* 0x080fe200010f0eff */
[----:B------:R-:W-:Y:S01]  /*05c0*/  IMAD R25, R8, 0x4, R23 ;  /* 0x0000000408197824 */ /* 0x000fe200078e0217 */
[-C--:B------:R-:W-:Y:S01]  /*05d0*/  LEA R18, P1, R19, R6.reuse, 0x1 ;  /* 0x0000000613127211 */ /* 0x080fe200078208ff */
[----:B---3--:R3:W5:Y:S01]  /*05e0*/  LDG.E.U16 R4, desc[UR30][R14.64] ;  /* 0x0000001e0e047981 */ /* 0x008762000c1e1500 */
[-C--:B------:R-:W-:Y:S02]  /*05f0*/  LEA.HI.X.SX32 R17, R9, R5.reuse, 0x1, P0 ;  /* 0x0000000509117211 */ /* 0x080fe400000f0eff */
[----:B------:R-:W-:Y:S01]  /*0600*/  LEA.HI.X.SX32 R19, R19, R5, 0x1, P1 ;  /* 0x0000000513137211 */ /* 0x000fe200008f0eff */
[----:B------:R4:W5:Y:S01]  /*0610*/  LDG.E.U16 R12, desc[UR30][R12.64] ;  /* 0x0000001e0c0c7981 */ /* 0x000962000c1e1500 */
[----:B------:R-:W-:-:S03]  /*0620*/  LEA R20, P1, R23, R6, 0x1 ;  /* 0x0000000617147211 */ /* 0x000fc600078208ff */
[----:B------:R0:W5:Y:S01]  /*0630*/  LDG.E.U16 R7, desc[UR30][R16.64] ;  /* 0x0000001e10077981 */ /* 0x000162000c1e1500 */
[----:B---3--:R-:W-:-:S03]  /*0640*/  LEA R14, P0, R21, R6, 0x1 ;  /* 0x00000006150e7211 */ /* 0x008fc600078008ff */
[----:B------:R3:W5:Y:S01]  /*0650*/  LDG.E.U16 R9, desc[UR30][R18.64] ;  /* 0x0000001e12097981 */ /* 0x000762000c1e1500 */
[-C--:B------:R-:W-:Y:S01]  /*0660*/  LEA.HI.X.SX32 R15, R21, R5.reuse, 0x1, P0 ;  /* 0x00000005150f7211 */ /* 0x080fe200000f0eff */
[C---:B----4-:R-:W-:Y:S01]  /*0670*/  IMAD R13, R8.reuse, 0x4, R25 ;  /* 0x00000004080d7824 */ /* 0x050fe200078e0219 */
[-C--:B------:R-:W-:Y:S01]  /*0680*/  LEA R22, P0, R25, R6.reuse, 0x1 ;  /* 0x0000000619167211 */ /* 0x080fe200078008ff */
[----:B------:R-:W5:Y:S01]  /*0690*/  LDG.E.U16 R10, desc[UR30][R10.64] ;  /* 0x0000001e0a0a7981 */ /* 0x000f62000c1e1500 */
[-C--:B------:R-:W-:Y:S02]  /*06a0*/  LEA.HI.X.SX32 R21, R23, R5.reuse, 0x1, P1 ;  /* 0x0000000517157211 */ /* 0x080fe400008f0eff */
[-C--:B------:R-:W-:Y:S01]  /*06b0*/  LEA.HI.X.SX32 R23, R25, R5.reuse, 0x1, P0 ;  /* 0x0000000519177211 */ /* 0x080fe200000f0eff */
[C---:B------:R-:W-:Y:S01]  /*06c0*/  IMAD R25, R8.reuse, 0x4, R13 ;  /* 0x0000000408197824 */ /* 0x040fe200078e020d */
[CC--:B0-----:R-:W-:Y:S01]  /*06d0*/  LEA R16, P0, R13.reuse, R6.reuse, 0x1 ;  /* 0x000000060d107211 */ /* 0x0c1fe200078008ff */
[----:B------:R-:W5:Y:S03]  /*06e0*/  LDG.E.U16 R30, desc[UR30][R20.64] ;  /* 0x0000001e141e7981 */ /* 0x000f66000c1e1500 */
[-C--:B------:R-:W-:Y:S01]  /*06f0*/  LEA.HI.X.SX32 R17, R13, R5.reuse, 0x1, P0 ;  /* 0x000000050d117211 */ /* 0x080fe200000f0eff */
[C---:B------:R-:W-:Y:S01]  /*0700*/  IMAD R13, R8.reuse, 0x4, R25 ;  /* 0x00000004080d7824 */ /* 0x040fe200078e0219 */
[-C--:B---3--:R-:W-:Y:S01]  /*0710*/  LEA R18, P0, R25, R6.reuse, 0x1 ;  /* 0x0000000619127211 */ /* 0x088fe200078008ff */
[----:B------:R0:W5:Y:S02]  /*0720*/  LDG.E.U16 R11, desc[UR30][R14.64] ;  /* 0x0000001e0e0b7981 */ /* 0x000164000c1e1500 */
[----:B------:R-:W-:Y:S01]  /*0730*/  IMAD R27, R8, 0x4, R13 ;  /* 0x00000004081b7824 */ /* 0x000fe200078e020d */
[----:B------:R-:W-:Y:S01]  /*0740*/  LEA R24, P1, R13, R6, 0x1 ;  /* 0x000000060d187211 */ /* 0x000fe200078208ff */
[----:B------:R3:W5:Y:S01]  /*0750*/  LDG.E.U16 R29, desc[UR30][R22.64] ;  /* 0x0000001e161d7981 */ /* 0x000762000c1e1500 */
[----:B------:R-:W-:-:S02]  /*0760*/  LEA.HI.X.SX32 R19, R25, R5, 0x1, P0 ;  /* 0x0000000519137211 */ /* 0x000fc400000f0eff */
[-C--:B------:R-:W-:Y:S01]  /*0770*/  LEA.HI.X.SX32 R25, R13, R5.reuse, 0x1, P1 ;  /* 0x000000050d197211 */ /* 0x080fe200008f0eff */
[C---:B------:R-:W-:Y:S01]  /*0780*/  IMAD R13, R8.reuse, 0x4, R27 ;  /* 0x00000004080d7824 */ /* 0x040fe200078e021b */
[CC--:B------:R-:W-:Y:S01]  /*0790*/  LEA R26, P0, R27.reuse, R6.reuse, 0x1 ;  /* 0x000000061b1a7211 */ /* 0x0c0fe200078008ff */
[----:B------:R4:W5:Y:S02]  /*07a0*/  LDG.E.U16 R32, desc[UR30][R16.64] ;  /* 0x0000001e10207981 */ /* 0x000964000c1e1500 */
[C---:B0-----:R-:W-:Y:S01]  /*07b0*/  IMAD R15, R8.reuse, 0x4, R13 ;  /* 0x00000004080f7824 */ /* 0x041fe200078e020d */
[-C--:B------:R-:W-:Y:S01]  /*07c0*/  LEA.HI.X.SX32 R27, R27, R5.reuse, 0x1, P0 ;  /* 0x000000051b1b7211 */ /* 0x080fe200000f0eff */
[----:B------:R0:W5:Y:S01]  /*07d0*/  LDG.E.U16 R31, desc[UR30][R18.64] ;  /* 0x0000001e121f7981 */ /* 0x000162000c1e1500 */
[CC--:B------:R-:W-:Y:S01]  /*07e0*/  LEA R20, P0, R13.reuse, R6.reuse, 0x1 ;  /* 0x000000060d147211 */ /* 0x0c0fe200078008ff */
[C---:B---3--:R-:W-:Y:S02]  /*07f0*/  IMAD R23, R8.reuse, 0x4, R15 ;  /* 0x0000000408177824 */ /* 0x048fe400078e020f */
[----:B------:R-:W5:Y:S01]  /*0800*/  LDG.E.U16 R24, desc[UR30][R24.64] ;  /* 0x0000001e18187981 */ /* 0x000f62000c1e1500 */
[-C--:B------:R-:W-:Y:S01]  /*0810*/  LEA.HI.X.SX32 R21, R13, R5.reuse, 0x1, P0 ;  /* 0x000000050d157211 */ /* 0x080fe200000f0eff */
[----:B------:R-:W-:Y:S01]  /*0820*/  IMAD R8, R8, 0x4, R23 ;  /* 0x0000000408087824 */ /* 0x000fe200078e0217 */
[CC--:B----4-:R-:W-:Y:S01]  /*0830*/  LEA R16, P0, R15.reuse, R6.reuse, 0x1 ;  /* 0x000000060f107211 */ /* 0x0d0fe200078008ff */
[----:B------:R-:W5:Y:S03]  /*0840*/  LDG.E.U16 R27, desc[UR30][R26.64] ;  /* 0x0000001e1a1b7981 */ /* 0x000f66000c1e1500 */
[-C--:B------:R-:W-:Y:S01]  /*0850*/  LEA.HI.X.SX32 R17, R15, R5.reuse, 0x1, P0 ;  /* 0x000000050f117211 */ /* 0x080fe200000f0eff */
[----:B------:R-:W5:Y:S01]  /*0860*/  LDG.E.U16 R20, desc[UR30][R20.64] ;  /* 0x0000001e14147981 */ /* 0x000f62000c1e1500 */
[CC--:B0-----:R-:W-:Y:S01]  /*0870*/  LEA R18, P0, R8.reuse, R6.reuse, 0x1 ;  /* 0x0000000608127211 */ /* 0x0c1fe200078008ff */
[----:B------:R-:W0:Y:S03]  /*0880*/  LDC.64 R14, c[0x0][0x388] ;  /* 0x0000e200ff0e7b82 */ /* 0x000e260000000a00 */
[----:B------:R-:W-:Y:S01]  /*0890*/  LEA.HI.X.SX32 R19, R8, R5, 0x1, P0 ;  /* 0x0000000508137211 */ /* 0x000fe200000f0eff */
[----:B------:R-:W5:Y:S05]  /*08a0*/  LDG.E.U16 R17, desc[UR30][R16.64] ;  /* 0x0000001e10117981 */ /* 0x000f6a000c1e1500 */
[----:B------:R-:W5:Y:S01]  /*08b0*/  LDG.E.U16 R19, desc[UR30][R18.64] ;  /* 0x0000001e12137981 */ /* 0x000f62000c1e1500 */
[----:B------:R-:W-:-:S04]  /*08c0*/  LEA R22, P1, R23, R6, 0x1 ;  /* 0x0000000617167211 */ /* 0x000fc800078208ff */
[----:B------:R-:W-:Y:S02]  /*08d0*/  LEA.HI.X.SX32 R23, R23, R5, 0x1, P1 ;  /* 0x0000000517177211 */ /* 0x000fe400008f0eff */
[----:B------:R-:W-:Y:S02]  /*08e0*/  SHF.R.U32.HI R5, RZ, 0x5, R0 ;  /* 0x00000005ff057819 */ /* 0x000fe40000011600 */
[----:B--2---:R-:W-:Y:S01]  /*08f0*/  R2UR UR33, R28 ;  /* 0x000000001c2172ca */ /* 0x004fe200000e0000 */
[C---:B------:R-:W-:Y:S01]  /*0900*/  IMAD.SHL.U32 R8, R0.reuse, 0x2, RZ ;  /* 0x0000000200087824 */ /* 0x040fe200078e00ff */
[----:B------:R-:W-:Y:S01]  /*0910*/  R2UR UR22, R5 ;  /* 0x00000000051672ca */ /* 0x000fe200000e0000 */
[----:B------:R2:W5:Y:S01]  /*0920*/  LDG.E.U16 R6, desc[UR30][R22.64] ;  /* 0x0000001e16067981 */ /* 0x000562000c1e1500 */
[----:B------:R-:W-:-:S04]  /*0930*/  LOP3.LUT R5, R0, 0xc0, RZ, 0xc0, !PT ;  /* 0x000000c000057812 */ /* 0x000fc800078ec0ff */
[----:B------:R-:W-:-:S04]  /*0940*/  SHF.R.U32.HI R5, RZ, 0x2, R5 ;  /* 0x00000002ff057819 */ /* 0x000fc80000011605 */
[----:B--2---:R-:W-:Y:S01]  /*0950*/  LOP3.LUT R23, R5, 0x1fe, R8, 0x78, !PT ;  /* 0x000001fe05177812 */ /* 0x004fe200078e7808 */
[----:B-1----:R-:W-:Y:S06]  /*0960*/  BRA.U UP1, `(.L_x_5) ;  /* 0x0000000101187547 */ /* 0x002fec000b800000 */
[----:B------:R-:W-:Y:S01]  /*0970*/  ELECT P0, URZ, PT ;  /* 0x0000000000ff782f */ /* 0x000fe20003800000 */
[----:B------:R-:W-:Y:S01]  /*0980*/  IMAD.MOV.U32 R5, RZ, RZ, 0x1 ;  /* 0x00000001ff057424 */ /* 0x000fe200078e00ff */
[----:B------:R-:W-:Y:S01]  /*0990*/  UMOV UR4, 0x40 ;  /* 0x0000004000047882 */ /* 0x000fe20000000000 */
[----:B------:R-:W-:Y:S01]  /*09a0*/  UVIRTCOUNT.DEALLOC.SMPOOL 0x80 ;  /* 0x000000800000784c */ /* 0x000fe20000000000 */
[----:B------:R-:W-:-:S09]  /*09b0*/  ULEA UR4, UR11, UR4, 0x18 ;  /* 0x000000040b047291 */ /* 0x000fd2000f8ec0ff */
[----:B------:R1:W-:Y:S03]  /*09c0*/  @P0 STS.U8 [UR4], R5 ;  /* 0x00000005ff000988 */ /* 0x0003e60008000004 */
.L_x_5:
[C---:B-1----:R-:W-:Y:S01]  /*09d0*/  LOP3.LUT R5, R0.reuse, 0x3f, RZ, 0xc0, !PT ;  /* 0x0000003f00057812 */ /* 0x042fe200078ec0ff */
[----:B------:R-:W-:Y:S01]  /*09e0*/  UIMAD UR6, UR9, UR6, URZ ;  /* 0x00000006090672a4 */ /* 0x000fe2000f8e02ff */
[----:B------:R-:W-:Y:S01]  /*09f0*/  LOP3.LUT R22, R23, 0x40, RZ, 0x3c, !PT ;  /* 0x0000004017167812 */ /* 0x000fe200078e3cff */
[----:B------:R-:W-:Y:S01]  /*0a00*/  ULOP3.LUT UR18, UR22, 0x4, URZ, 0xc0, !UPT ;  /* 0x0000000416127892 */ /* 0x000fe2000f8ec0ff */
[----:B------:R-:W-:Y:S01]  /*0a10*/  LOP3.LUT P4, RZ, R0, 0xff, RZ, 0xc0, !PT ;  /* 0x000000ff00ff7812 */ /* 0x000fe2000788c0ff */
[----:B------:R-:W-:Y:S01]  /*0a20*/  IMAD R5, R5, UR5, RZ ;  /* 0x0000000505057c24 */ /* 0x000fe2000f8e02ff */
[----:B------:R-:W-:Y:S01]  /*0a30*/  USHF.L.U32 UR4, UR6, 0x1, URZ ;  /* 0x0000000106047899 */ /* 0x000fe200080006ff */
[----:B-----5:R1:W-:Y:S01]  /*0a40*/  STS.U16 [R23+UR10], R4 ;  /* 0x0000000417007988 */ /* 0x0203e2000800040a */
[----:B------:R-:W-:Y:S01]  /*0a50*/  UMOV UR11, 0x1 ;  /* 0x00000001000b7882 */ /* 0x000fe20000000000 */
[----:B------:R-:W-:Y:S01]  /*0a60*/  IMAD.SHL.U32 R13, R5, 0x2, RZ ;  /* 0x00000002050d7824 */ /* 0x000fe200078e00ff */
[----:B------:R-:W-:Y:S01]  /*0a70*/  UIADD3 UR38, UPT, UPT, UR8, 0x40, URZ ;  /* 0x0000004008267890 */ /* 0x000fe2000fffe0ff */
[----:B------:R-:W-:Y:S01]  /*0a80*/  STS.U16 [R23+UR10+0x400], R10 ;  /* 0x0004000a17007988 */ /* 0x000fe2000800040a */
[----:B------:R-:W-:-:S02]  /*0a90*/  IMAD R3, R3, UR7, RZ ;  /* 0x0000000703037c24 */ /* 0x000fc4000f8e02ff */
[----:B0-----:R-:W-:Y:S01]  /*0aa0*/  IADD3 R13, P0, P1, R13, UR4, R14 ;  /* 0x000000040d0d7c10 */ /* 0x001fe2000f91e00e */
[----:B------:R-:W-:Y:S01]  /*0ab0*/  UIMAD.WIDE UR4, UR6, 0x2, URZ ;  /* 0x00000002060478a5 */ /* 0x000fe2000f8e02ff */
[----:B------:R-:W-:Y:S01]  /*0ac0*/  STS.U16 [R23+UR10+0x800], R12 ;  /* 0x0008000c17007988 */ /* 0x000fe2000800040a */
[----:B------:R-:W-:Y:S01]  /*0ad0*/  USHF.L.U32 UR6, UR22, 0x15, URZ ;  /* 0x0000001516067899 */ /* 0x000fe200080006ff */
[----:B-1----:R-:W-:Y:S01]  /*0ae0*/  IMAD.HI R4, R5, 0x2, RZ ;  /* 0x0000000205047827 */ /* 0x002fe200078e02ff */
[----:B------:R-:W-:Y:S01]  /*0af0*/  VOTEU.ALL UP2, P4 ;  /* 0x0000000000ff7886 */ /* 0x000fe20002040000 */
[----:B------:R-:W-:Y:S01]  /*0b00*/  STS.U16 [R23+UR10+0xc00], R30 ;  /* 0x000c001e17007988 */ /* 0x000fe2000800040a */
[----:B------:R-:W-:Y:S01]  /*0b10*/  ULOP3.LUT UR6, UR6, 0x600000, URZ, 0xc0, !UPT ;  /* 0x0060000006067892 */ /* 0x000fe2000f8ec0ff */
[----:B------:R-:W-:Y:S01]  /*0b20*/  IMAD.U32 R5, RZ, RZ, UR7 ;  /* 0x00000007ff057e24 */ /* 0x000fe2000f8e00ff */
[----:B------:R-:W-:Y:S01]  /*0b30*/  IADD3.X R15, PT, PT, R4, UR5, R15, P0, P1 ;  /* 0x00000005040f7c10 */ /* 0x000fe200087e240f */
[----:B------:R-:W-:Y:S01]  /*0b40*/  STS.U16 [R23+UR10+0x1000], R32 ;  /* 0x0010002017007988 */ /* 0x000fe2000800040a */
[----:B------:R-:W-:-:S02]  /*0b50*/  UIADD3 UR13, UPT, UPT, UR33, UR6, URZ ;  /* 0x00000006210d7290 */ /* 0x000fc4000fffe0ff */
[----:B------:R-:W-:-:S04]  /*0b60*/  @!UP2 UIADD3 UR4, UPT, UPT, -UR11, 0x100000, URZ ;  /* 0x001000000b04a890 */ /* 0x000fc8000fffe1ff */
[----:B------:R-:W-:Y:S02]  /*0b70*/  @!UP2 USHF.L.U32 UR5, UR4, 0xb, URZ ;  /* 0x0000000b0405a899 */ /* 0x000fe400080006ff */
[----:B------:R-:W-:Y:S01]  /*0b80*/  @!UP2 USHF.L.U32 UR4, UR4, 0x1, URZ ;  /* 0x000000010404a899 */ /* 0x000fe200080006ff */
[----:B------:R-:W-:Y:S01]  /*0b90*/  VOTEU.ALL UP0, P4 ;  /* 0x0000000000ff7886 */ /* 0x000fe20002000000 */
[----:B------:R-:W-:Y:S01]  /*0ba0*/  STS.U16 [R23+UR10+0x1400], R24 ;  /* 0x0014001817007988 */ /* 0x000fe2000800040a */
[----:B------:R-:W-:Y:S01]  /*0bb0*/  ULEA UR13, UR18, UR13, 0x3 ;  /* 0x0000000d120d7291 */ /* 0x000fe2000f8e18ff */
[C---:B------:R-:W-:Y:S02]  /*0bc0*/  LEA R48, P0, R3.reuse, R13, 0x1 ;  /* 0x0000000d03307211 */ /* 0x040fe400078008ff */
[----:B------:R-:W-:Y:S01]  /*0bd0*/  STS.U16 [R23+UR10+0x1800], R20 ;  /* 0x0018001417007988 */ /* 0x000fe2000800040a */
[----:B------:R-:W-:Y:S02]  /*0be0*/  ISETP.LT.AND P1, PT, RZ, UR38, PT ;  /* 0x00000026ff007c0c */ /* 0x000fe4000bf21270 */
[----:B------:R-:W-:Y:S01]  /*0bf0*/  LEA.HI.X.SX32 R49, R3, R15, 0x1, P0 ;  /* 0x0000000f03317211 */ /* 0x000fe200000f0eff */
[----:B------:R0:W-:Y:S04]  /*0c00*/  STS.U16 [R23+UR10+0x1c00], R6 ;  /* 0x001c000617007988 */ /* 0x0001e8000800040a */
[----:B------:R1:W-:Y:S04]  /*0c10*/  STS.U16 [R22+UR10+0x200], R7 ;  /* 0x0002000716007988 */ /* 0x0003e8000800040a */
[----:B------:R1:W-:Y:S01]  /*0c20*/  STS.U16 [R22+UR10+0x600], R9 ;  /* 0x0006000916007988 */ /* 0x0003e2000800040a */
[----:B0-----:R-:W-:-:S03]  /*0c30*/  IMAD.U32 R6, RZ, RZ, UR7 ;  /* 0x00000007ff067e24 */ /* 0x001fc6000f8e00ff */
[----:B------:R1:W-:Y:S01]  /*0c40*/  STS.U16 [R22+UR10+0xa00], R11 ;  /* 0x000a000b16007988 */ /* 0x0003e2000800040a */
[--C-:B------:R-:W-:Y:S01]  /*0c50*/  IMAD R4, R6, 0x4, R3.reuse ;  /* 0x0000000406047824 */ /* 0x100fe200078e0203 */
[----:B------:R-:W-:Y:S02]  /*0c60*/  PRMT R3, RZ, 0x7610, R3 ;  /* 0x00007610ff037816 */ /* 0x000fe40000000003 */
[----:B------:R1:W-:Y:S01]  /*0c70*/  STS.U16 [R22+UR10+0xe00], R29 ;  /* 0x000e001d16007988 */ /* 0x0003e2000800040a */
[----:B------:R-:W-:Y:S01]  /*0c80*/  IMAD R5, R5, 0x4, R4 ;  /* 0x0000000405057824 */ /* 0x000fe200078e0204 */
[-C--:B------:R-:W-:Y:S02]  /*0c90*/  LEA R46, P2, R4, R13.reuse, 0x1 ;  /* 0x0000000d042e7211 */ /* 0x080fe400078408ff */
[----:B------:R1:W-:Y:S01]  /*0ca0*/  STS.U16 [R22+UR10+0x1200], R31 ;  /* 0x0012001f16007988 */ /* 0x0003e2000800040a */
[----:B------:R-:W-:Y:S01]  /*0cb0*/  IMAD R6, R6, 0x4, R5 ;  /* 0x0000000406067824 */ /* 0x000fe200078e0205 */
[----:B------:R-:W-:-:S02]  /*0cc0*/  LEA R36, P0, R5, R13, 0x1 ;  /* 0x0000000d05247211 */ /* 0x000fc400078008ff */
[----:B------:R1:W-:Y:S01]  /*0cd0*/  STS.U16 [R22+UR10+0x1600], R27 ;  /* 0x0016001b16007988 */ /* 0x0003e2000800040a */
[----:B------:R-:W-:Y:S02]  /*0ce0*/  LEA.HI.X.SX32 R47, R4, R15, 0x1, P2 ;  /* 0x0000000f042f7211 */ /* 0x000fe400010f0eff */
[C---:B------:R-:W-:Y:S01]  /*0cf0*/  LEA R34, P3, R6.reuse, R13, 0x1 ;  /* 0x0000000d06227211 */ /* 0x040fe200078608ff */
[----:B------:R1:W-:Y:S01]  /*0d00*/  STS.U16 [R22+UR10+0x1a00], R17 ;  /* 0x001a001116007988 */ /* 0x0003e2000800040a */
[-C--:B------:R-:W-:Y:S02]  /*0d10*/  LEA.HI.X.SX32 R37, R5, R15.reuse, 0x1, P0 ;  /* 0x0000000f05257211 */ /* 0x080fe400000f0eff */
[----:B------:R-:W-:Y:S01]  /*0d20*/  LEA.HI.X.SX32 R35, R6, R15, 0x1, P3 ;  /* 0x0000000f06237211 */ /* 0x000fe200018f0eff */
[----:B------:R1:W-:Y:S01]  /*0d30*/  STS.U16 [R22+UR10+0x1e00], R19 ;  /* 0x001e001316007988 */ /* 0x0003e2000800040a */
[----:B------:R-:W-:Y:S02]  /*0d40*/  PRMT R4, RZ, 0x7610, R4 ;  /* 0x00007610ff047816 */ /* 0x000fe40000000004 */
[----:B------:R-:W-:Y:S01]  /*0d50*/  PRMT R6, RZ, 0x7610, R6 ;  /* 0x00007610ff067816 */ /* 0x000fe20000000006 */
[----:B------:R-:W-:Y:S01]  /*0d60*/  STTM.16dp32bit_t0_t15.x16 tmem[UR13], RZ ;  /* 0x000000ff000079ed */ /* 0x000fe20008a0000d */
[----:B------:R-:W-:Y:S01]  /*0d70*/  STTM.16dp32bit_t16_t31.x16 tmem[UR13+0x10], RZ ;  /* 0x000010ff000079ed */ /* 0x000fe20008a2000d */
[----:B------:R-:W0:Y:S02]  /*0d80*/  FENCE.VIEW.ASYNC.T ;  /* 0x00000000000073c6 */ /* 0x000e240000000200 */
[----:B0-----:R-:W-:Y:S01]  /*0d90*/  BAR.SYNC.DEFER_BLOCKING 0x0 ;  /* 0x0000000000007b1d */ /* 0x001fe20000010000 */
[----:B------:R-:W-:-:S05]  /*0da0*/  PRMT R5, RZ, 0x7610, R5 ;  /* 0x00007610ff057816 */ /* 0x000fca0000000005 */
[----:B------:R-:W0:Y:S02]  /*0db0*/  FENCE.VIEW.ASYNC.S ;  /* 0x00000000000073c6 */ /* 0x000e240000000000 */
[----:B0-----:R0:W2:Y:S02]  /*0dc0*/  @!UP0 SYNCS.EXCH.64 URZ, [UR10+0x3800], UR4 ;  /* 0x003800040aff85b2 */ /* 0x0010a40008000100 */
[----:B--2---:R-:W-:Y:S06]  /*0dd0*/  BAR.SYNC.DEFER_BLOCKING 0x0 ;  /* 0x0000000000007b1d */ /* 0x004fec0000010000 */
[----:B------:R-:W2:Y:S04]  /*0de0*/  @P1 LDG.E.U16 R4, desc[UR30][R48.64] ;  /* 0x0000001e30041981 */ /* 0x000ea8000c1e1500 */
[----:B------:R-:W3:Y:S04]  /*0df0*/  @P1 LDG.E.U16 R6, desc[UR30][R36.64] ;  /* 0x0000001e24061981 */ /* 0x000ee8000c1e1500 */
[----:B------:R-:W4:Y:S04]  /*0e00*/  @P1 LDG.E.U16 R3, desc[UR30][R46.64] ;  /* 0x0000001e2e031981 */ /* 0x000f28000c1e1500 */
[----:B------:R-:W4:Y:S01]  /*0e10*/  @P1 LDG.E.U16 R5, desc[UR30][R34.64] ;  /* 0x0000001e22051981 */ /* 0x000f22000c1e1500 */
[----:B------:R-:W-:-:S04]  /*0e20*/  @!UP2 UIADD3 UR14, UPT, UPT, -UR11, 0x100000, URZ ;  /* 0x001000000b0ea890 */ /* 0x000fc8000fffe1ff */
[----:B------:R-:W-:Y:S02]  /*0e30*/  @!UP2 USHF.L.U32 UR15, UR14, 0xb, URZ ;  /* 0x0000000b0e0fa899 */ /* 0x000fe400080006ff */
[----:B------:R-:W-:Y:S01]  /*0e40*/  @!UP2 USHF.L.U32 UR14, UR14, 0x1, URZ ;  /* 0x000000010e0ea899 */ /* 0x000fe200080006ff */
[----:B------:R-:W-:Y:S01]  /*0e50*/  VOTEU.ALL UP0, P4 ;  /* 0x0000000000ff7886 */ /* 0x000fe20002000000 */
[----:B0-----:R-:W-:-:S04]  /*0e60*/  @!UP2 UIADD3 UR4, UPT, UPT, -UR11, 0x100000, URZ ;  /* 0x001000000b04a890 */ /* 0x001fc8000fffe1ff */
[----:B------:R-:W-:Y:S02]  /*0e70*/  @!UP2 USHF.L.U32 UR5, UR4, 0xb, URZ ;  /* 0x0000000b0405a899 */ /* 0x000fe400080006ff */
[----:B------:R-:W-:Y:S02]  /*0e80*/  @!UP2 USHF.L.U32 UR4, UR4, 0x1, URZ ;  /* 0x000000010404a899 */ /* 0x000fe400080006ff */
[----:B------:R-:W-:Y:S01]  /*0e90*/  UIADD3 UR12, UPT, UPT, UR33, 0x100000, URZ ;  /* 0x00100000210c7890 */ /* 0x000fe2000fffe0ff */
[----:B------:R-:W-:Y:S01]  /*0ea0*/  ISETP.EQ.U32.AND P2, PT, RZ, UR22, P1 ;  /* 0x00000016ff007c0c */ /* 0x000fe20008f42070 */
[----:B------:R-:W-:Y:S02]  /*0eb0*/  UIADD3 UR21, UPT, UPT, UR10, 0x2800, URZ ;  /* 0x000028000a157890 */ /* 0x000fe4000fffe0ff */
[----:B------:R-:W-:-:S04]  /*0ec0*/  UIADD3 UR11, UPT, UPT, UR6, UR12, URZ ;  /* 0x0000000c060b7290 */ /* 0x000fc8000fffe0ff */
[----:B------:R-:W-:Y:S01]  /*0ed0*/  ULEA UR11, UR18, UR11, 0x1 ;  /* 0x0000000b120b7291 */ /* 0x000fe2000f8e08ff */
[----:B------:R1:W0:Y:S01]  /*0ee0*/  @!UP0 SYNCS.EXCH.64 URZ, [UR10+0x3808], UR14 ;  /* 0x0038080e0aff85b2 */ /* 0x0002220008000100 */
[----:B------:R-:W-:Y:S01]  /*0ef0*/  VOTEU.ALL UP0, P4 ;  /* 0x0000000000ff7886 */ /* 0x000fe20002000000 */
[----:B--2---:R1:W-:Y:S04]  /*0f00*/  STS.U16 [R23+UR10+0x2000], R4 ;  /* 0x0020000417007988 */ /* 0x0043e8000800040a */
[----:B---3--:R1:W-:Y:S04]  /*0f10*/  STS.U16 [R23+UR10+0x2400], R6 ;  /* 0x0024000617007988 */ /* 0x0083e8000800040a */
[----:B----4-:R1:W-:Y:S04]  /*0f20*/  STS.U16 [R22+UR10+0x2200], R3 ;  /* 0x0022000316007988 */ /* 0x0103e8000800040a */
[----:B------:R1:W-:Y:S01]  /*0f30*/  STS.U16 [R22+UR10+0x2600], R5 ;  /* 0x0026000516007988 */ /* 0x0003e2000800040a */
[----:B0-----:R0:W-:Y:S06]  /*0f40*/  MEMBAR.ALL.CTA ;  /* 0x0000000000007992 */ /* 0x0011ec0000008000 */
[----:B0-----:R-:W-:Y:S04]  /*0f50*/  FENCE.VIEW.ASYNC.S ;  /* 0x00000000000073c6 */ /* 0x001fe80000000000 */
[----:B------:R-:W0:Y:S02]  /*0f60*/  FENCE.VIEW.ASYNC.S ;  /* 0x00000000000073c6 */ /* 0x000e240000000000 */
[----:B0-----:R1:W0:Y:S02]  /*0f70*/  @!UP0 SYNCS.EXCH.64 URZ, [UR10+0x2800], UR4 ;  /* 0x002800040aff85b2 */ /* 0x0012240008000100 */
[----:B0-----:R-:W-:Y:S06]  /*0f80*/  BAR.SYNC.DEFER_BLOCKING 0x0 ;  /* 0x0000000000007b1d */ /* 0x001fec0000010000 */
[----:B-1----:R-:W-:Y:S05]  /*0f90*/  @!P2 BRA `(.L_x_6) ;  /* 0x000000000084a947 */ /* 0x002fea0003800000 */
[----:B------:R-:W-:Y:S02]  /*0fa0*/  UIADD3 UR4, UPT, UPT, UR10, 0x2000, URZ ;  /* 0x000020000a047890 */ /* 0x000fe4000fffe0ff */
[----:B------:R-:W-:Y:S02]  /*0fb0*/  USHF.R.U32.HI UR14, URZ, 0x4, UR10 ;  /* 0x00000004ff0e7899 */ /* 0x000fe4000801160a */
[----:B------:R-:W-:Y:S02]  /*0fc0*/  USHF.R.U32.HI UR4, URZ, 0x4, UR4 ;  /* 0x00000004ff047899 */ /* 0x000fe40008011604 */
[----:B------:R-:W-:Y:S02]  /*0fd0*/  USGXT.U32 UR14, UR14, 0xe ;  /* 0x0000000e0e0e789a */ /* 0x000fe40008000000 */
[----:B------:R-:W-:Y:S02]  /*0fe0*/  USGXT.U32 UR16, UR4, 0xe ;  /* 0x0000000e0410789a */ /* 0x000fe40008000000 */
[----:B------:R-:W-:-:S02]  /*0ff0*/  UIADD3 UR36, UP0, UPT, UR14, 0x80, URZ ;  /* 0x000000800e247890 */ /* 0x000fc4000ff1e0ff */
[----:B------:R-:W-:Y:S01]  /*1000*/  UIADD3 UR40, UP3, UPT, UR16, 0x2, URZ ;  /* 0x0000000210287890 */ /* 0x000fe2000ff7e0ff */
[----:B------:R-:W-:Y:S01]  /*1010*/  UMOV UR4, URZ ;  /* 0x000000ff00047c82 */ /* 0x000fe20008000000 */
[----:B------:R-:W-:Y:S01]  /*1020*/  UMOV UR42, 0x0 ;  /* 0x00000000002a7882 */ /* 0x000fe20000000000 */
[----:B------:R-:W-:Y:S02]  /*1030*/  UIADD3.X UR37, UPT, UPT, UR4, 0x40004040, URZ, UP0, !UPT ;  /* 0x4000404004257890 */ /* 0x000fe400087fe4ff */
[----:B------:R-:W-:Y:S02]  /*1040*/  UIADD3.X UR41, UPT, UPT, UR4, 0x40004040, URZ, UP3, !UPT ;  /* 0x4000404004297890 */ /* 0x000fe40009ffe4ff */
[----:B------:R-:W-:Y:S02]  /*1050*/  UIADD3.64 UR24, UPT, UPT, UR36, 0x80, URZ ;  /* 0x0000008024187897 */ /* 0x000fe4000fffe0ff */
[----:B------:R-:W-:Y:S02]  /*1060*/  UIADD3.64 UR26, UPT, UPT, UR40, 0x2, URZ ;  /* 0x00000002281a7897 */ /* 0x000fe4000fffe0ff */
[----:B------:R-:W-:-:S02]  /*1070*/  UIADD3.64 UR28, UPT, UPT, UR36, 0x100, URZ ;  /* 0x00000100241c7897 */ /* 0x000fc4000fffe0ff */
[----:B------:R-:W-:Y:S01]  /*1080*/  UIADD3.64 UR34, UPT, UPT, UR40, 0x4, URZ ;  /* 0x0000000428227897 */ /* 0x000fe2000fffe0ff */
[----:B------:R-:W-:Y:S01]  /*1090*/  UMOV UR43, 0x4048010 ;  /* 0x04048010002b7882 */ /* 0x000fe20000000000 */
[----:B------:R-:W-:Y:S01]  /*10a0*/  UMOV UR15, 0x40004040 ;  /* 0x40004040000f7882 */ /* 0x000fe20000000000 */
[----:B------:R-:W-:Y:S01]  /*10b0*/  UMOV UR17, 0x40004040 ;  /* 0x4000404000117882 */ /* 0x000fe20000000000 */
[----:B------:R-:W-:Y:S01]  /*10c0*/  UMOV UR44, 0x0 ;  /* 0x00000000002c7882 */ /* 0x000fe20000000000 */
[----:B------:R-:W-:Y:S01]  /*10d0*/  UMOV UR45, 0x4048010 ;  /* 0x04048010002d7882 */ /* 0x000fe20000000000 */
[----:B------:R-:W-:Y:S01]  /*10e0*/  UMOV UR46, 0x0 ;  /* 0x00000000002e7882 */ /* 0x000fe20000000000 */
[----:B------:R-:W-:Y:S01]  /*10f0*/  UMOV UR47, 0x4048010 ;  /* 0x04048010002f7882 */ /* 0x000fe20000000000 */
[----:B------:R-:W-:Y:S01]  /*1100*/  UMOV UR4, UR21 ;  /* 0x0000001500047c82 */ /* 0x000fe20008000000 */
[----:B------:R-:W-:Y:S01]  /*1110*/  UMOV UR5, URZ ;  /* 0x000000ff00057c82 */ /* 0x000fe20008000000 */
[----:B------:R0:W-:Y:S01]  /*1120*/  UTCHMMA gdesc[UR14], gdesc[UR16], tmem[UR12], tmem[UR42], idesc[UR43], !UPT ;  /* 0x00ff2a100e0075ea */ /* 0x0001e2000f80000c */
[----:B------:R-:W-:Y:S01]  /*1130*/  UMOV UR48, 0x0 ;  /* 0x0000000000307882 */ /* 0x000fe20000000000 */
[----:B------:R-:W-:Y:S01]  /*1140*/  UMOV UR49, 0x4048010 ;  /* 0x0404801000317882 */ /* 0x000fe20000000000 */
[----:B------:R0:W-:Y:S01]  /*1150*/  UTCHMMA gdesc[UR36], gdesc[UR40], tmem[UR12], tmem[UR44], idesc[UR45], UPT ;  /* 0x00ff2c28240075ea */ /* 0x0001e2000b80000c */
[----:B------:R-:W-:Y:S01]  /*1160*/  UMOV UR4, UR4 ;  /* 0x0000000400047c82 */ /* 0x000fe20008000000 */
[----:B------:R0:W-:Y:S01]  /*1170*/  UTCHMMA gdesc[UR24], gdesc[UR26], tmem[UR12], tmem[UR46], idesc[UR47], UPT ;  /* 0x00ff2e1a180075ea */ /* 0x0001e2000b80000c */
[----:B------:R0:W-:Y:S01]  /*1180*/  UTCHMMA gdesc[UR28], gdesc[UR34], tmem[UR12], tmem[UR48], idesc[UR49], UPT ;  /* 0x00ff30221c0075ea */ /* 0x0001e2000b80000c */
[----:B------:R0:W-:Y:S01]  /*1190*/  UTCBAR [UR4], URZ ;  /* 0x000000ff040073e9 */ /* 0x0001e200080000ff */
[----:B------:R-:W-:Y:S01]  /*11a0*/  NOP ;  /* 0x0000000000007918 */ /* 0x000fe20000000000 */
.L_x_6:
[----:B------:R-:W-:Y:S05]  /*11b0*/  @!P1 BRA `(.L_x_7) ;  /* 0x0000000000089947 */ /* 0x000fea0003800000 */
[----:B------:R-:W1:Y:S02]  /*11c0*/  SYNCS.PHASECHK.TRANS64.TRYWAIT P0, [UR10+0x2800], RZ ;  /* 0x002800ffff0075a7 */ /* 0x000e64000800110a */
[----:B-1----:R-:W-:Y:S05]  /*11d0*/  @!P0 BRA `(.L_x_8) ;  /* 0x0000002800e48947 */ /* 0x002fea0003800000 */
.L_x_7:
[----:B------:R-:W-:Y:S01]  /*11e0*/  BAR.SYNC.DEFER_BLOCKING 0x0 ;  /* 0x0000000000007b1d */ /* 0x000fe20000010000 */
[--C-:B------:R-:W-:Y:S02]  /*11f0*/  SHF.R.U32.HI R9, RZ, 0x1, R0.reuse ;  /* 0x00000001ff097819 */ /* 0x100fe40000011600 */
[--C-:B------:R-:W-:Y:S02]  /*1200*/  SHF.R.U32.HI R38, RZ, 0x4, R0.reuse ;  /* 0x00000004ff267819 */ /* 0x100fe40000011600 */
[----:B------:R-:W-:Y:S01]  /*1210*/  LOP3.LUT R9, R9, 0x30, RZ, 0xc0, !PT ;  /* 0x0000003009097812 */ /* 0x000fe200078ec0ff */
[----:B0-----:R-:W0:Y:S01]  /*1220*/  LDCU UR4, c[0x0][0x3a8] ;  /* 0x00007500ff0477ac */ /* 0x001e220008000800 */
[--C-:B------:R-:W-:Y:S01]  /*1230*/  SHF.R.U32.HI R25, RZ, 0x2, R0.reuse ;  /* 0x00000002ff197819 */ /* 0x100fe20000011600 */
[----:B------:R-:W-:Y:S01]  /*1240*/  LDTM.16dp32bit_t0_t15.x4 R4, tmem[UR11] ;  /* 0x0000000b000479ee */ /* 0x000fe20008900000 */
[----:B------:R-:W0:Y:S01]  /*1250*/  LDTM.16dp32bit_t16_t31.x4 R4, tmem[UR11+0x4] ;  /* 0x0000040b000479ee */ /* 0x000e220008920000 */
[----:B------:R-:W-:Y:S01]  /*1260*/  LOP3.LUT R38, R38, 0x8, RZ, 0xc0, !PT ;  /* 0x0000000826267812 */ /* 0x000fe200078ec0ff */
[----:B------:R-:W1:Y:S01]  /*1270*/  LDCU.64 UR14, c[0x0][0x3d0] ;  /* 0x00007a00ff0e77ac */ /* 0x000e620008000a00 */
[----:B------:R-:W-:Y:S01]  /*1280*/  LOP3.LUT R9, R9, 0xf, R0, 0xf8, !PT ;  /* 0x0000000f09097812 */ /* 0x000fe200078ef800 */
[----:B------:R-:W2:Y:S01]  /*1290*/  LDC.64 R26, c[0x0][0x390] ;  /* 0x0000e400ff1a7b82 */ /* 0x000ea20000000a00 */
[----:B------:R-:W-:-:S02]  /*12a0*/  LOP3.LUT R11, R38, 0x4, R25, 0xf8, !PT ;  /* 0x00000004260b7812 */ /* 0x000fc400078ef819 */
[C---:B------:R-:W-:Y:S01]  /*12b0*/  LOP3.LUT R24, R9.reuse, UR8, RZ, 0xfc, !PT ;  /* 0x0000000809187c12 */ /* 0x040fe2000f8efcff */
[----:B------:R-:W-:Y:S01]  /*12c0*/  IMAD.SHL.U32 R21, R9, 0x8, RZ ;  /* 0x0000000809157824 */ /* 0x000fe200078e00ff */
[C---:B------:R-:W-:Y:S02]  /*12d0*/  LOP3.LUT R15, R11.reuse, 0x3, RZ, 0xfc, !PT ;  /* 0x000000030b0f7812 */ /* 0x040fe400078efcff */
[CC--:B------:R-:W-:Y:S02]  /*12e0*/  ISETP.GE.AND P3, PT, R24.reuse, R11.reuse, PT ;  /* 0x0000000b1800720c */ /* 0x0c0fe40003f66270 */
[C---:B------:R-:W-:Y:S02]  /*12f0*/  ISETP.GT.AND P0, PT, R24.reuse, R11, PT ;  /* 0x0000000b1800720c */ /* 0x040fe40003f04270 */
[----:B------:R-:W-:Y:S01]  /*1300*/  LOP3.LUT R11, R11, 0x2, RZ, 0xfc, !PT ;  /* 0x000000020b0b7812 */ /* 0x000fe200078efcff */
[----:B------:R-:W3:Y:S01]  /*1310*/  @!P4 SYNCS.CCTL.IV [UR10+0x2800] ;  /* 0x00280000ff00c9b1 */ /* 0x000ee2000800000a */
[C---:B------:R-:W-:Y:S01]  /*1320*/  ISETP.GE.AND P6, PT, R24.reuse, R15, PT ;  /* 0x0000000f1800720c */ /* 0x040fe20003fc6270 */
[----:B------:R-:W-:Y:S01]  /*1330*/  NOP ;  /* 0x0000000000007918 */ /* 0x000fe20000000000 */
[----:B------:R-:W-:Y:S01]  /*1340*/  ISETP.GE.AND P5, PT, R24, R11, PT ;  /* 0x0000000b1800720c */ /* 0x000fe20003fa6270 */
[----:B0-----:R-:W-:Y:S01]  /*1350*/  FMUL R4, R4, UR4 ;  /* 0x0000000404047c20 */ /* 0x001fe20008400000 */
[----:B------:R-:W-:Y:S01]  /*1360*/  FMUL R5, R5, UR4 ;  /* 0x0000000405057c20 */ /* 0x000fe20008400000 */
[----:B------:R-:W-:Y:S01]  /*1370*/  FMUL R6, R6, UR4 ;  /* 0x0000000406067c20 */ /* 0x000fe20008400000 */
[----:B------:R-:W-:Y:S01]  /*1380*/  FMUL R7, R7, UR4 ;  /* 0x0000000407077c20 */ /* 0x000fe20008400000 */
[----:B-1----:R-:W-:Y:S01]  /*1390*/  UIMAD UR4, UR9, UR14, URZ ;  /* 0x0000000e090472a4 */ /* 0x002fe2000f8e02ff */
[----:B------:R-:W-:Y:S01]  /*13a0*/  FSEL R12, R4, -INF , P3 ;  /* 0xff800000040c7808 */ /* 0x000fe20001800000 */
[----:B------:R-:W0:Y:S01]  /*13b0*/  LDC R15, c[0x0][0x3d8] ;  /* 0x0000f600ff0f7b82 */ /* 0x000e220000000800 */
[----:B------:R-:W-:Y:S01]  /*13c0*/  FSEL R11, R5, -INF , P0 ;  /* 0xff800000050b7808 */ /* 0x000fe20000000000 */
[----:B------:R-:W-:Y:S01]  /*13d0*/  USHF.L.U32 UR14, UR4, 0x1, URZ ;  /* 0x00000001040e7899 */ /* 0x000fe200080006ff */
[----:B------:R-:W-:Y:S01]  /*13e0*/  FSEL R14, R6, -INF , P5 ;  /* 0xff800000060e7808 */ /* 0x000fe20002800000 */
[----:B------:R-:W-:Y:S01]  /*13f0*/  UIMAD.WIDE UR4, UR4, 0x2, URZ ;  /* 0x00000002040478a5 */ /* 0x000fe2000f8e02ff */
[----:B------:R-:W-:-:S02]  /*1400*/  FSEL R16, R7, -INF , P6 ;  /* 0xff80000007107808 */ /* 0x000fc40003000000 */
[----:B------:R-:W-:Y:S02]  /*1410*/  FMNMX3 R5, R12, R11, R14, !PT ;  /* 0x0000000b0c057276 */ /* 0x000fe4000780000e */
[----:B------:R-:W-:Y:S02]  /*1420*/  LOP3.LUT R7, R0, 0x1f, RZ, 0xc0, !PT ;  /* 0x0000001f00077812 */ /* 0x000fe400078ec0ff */
[----:B------:R-:W-:Y:S02]  /*1430*/  FMNMX R5, R16, R5, !PT ;  /* 0x0000000510057209 */ /* 0x000fe40007800000 */
[----:B------:R-:W-:Y:S02]  /*1440*/  LOP3.LUT R6, R0, 0xff, RZ, 0xc0, !PT ;  /* 0x000000ff00067812 */ /* 0x000fe400078ec0ff */
[----:B------:R-:W-:Y:S01]  /*1450*/  ISETP.GE.U32.AND P5, PT, R7, 0x10, PT ;  /* 0x000000100700780c */ /* 0x000fe20003fa6070 */
[----:B------:R-:W1:Y:S01]  /*1460*/  SHFL.BFLY PT, R4, R5, 0x10, 0x1f ;  /* 0x0e001f0005047f89 */ /* 0x000e6200000e0000 */
[----:B------:R-:W-:-:S02]  /*1470*/  SHF.R.U32.HI R20, RZ, 0x5, R6 ;  /* 0x00000005ff147819 */ /* 0x000fc40000011606 */
[C---:B------:R-:W-:Y:S02]  /*1480*/  ISETP.GE.U32.AND P6, PT, R6.reuse, 0x80, PT ;  /* 0x000000800600780c */ /* 0x040fe40003fc6070 */
[----:B------:R-:W-:Y:S02]  /*1490*/  LOP3.LUT R20, R21, 0x4, R20, 0xf8, !PT ;  /* 0x0000000415147812 */ /* 0x000fe400078ef814 */
[----:B-1----:R-:W-:Y:S02]  /*14a0*/  FMNMX R9, R5, R4, !PT ;  /* 0x0000000405097209 */ /* 0x002fe40007800000 */
[----:B------:R-:W-:Y:S02]  /*14b0*/  LEA R4, R6, UR10, 0x2 ;  /* 0x0000000a06047c11 */ /* 0x000fe4000f8e10ff */
[----:B------:R-:W-:Y:S01]  /*14c0*/  LOP3.LUT R5, R0, 0xf, RZ, 0xc0, !PT ;  /* 0x0000000f00057812 */ /* 0x000fe200078ec0ff */
[----:B---3--:R-:W-:Y:S01]  /*14d0*/  @!P5 STS [R20+UR10+0x2000], R9 ;  /* 0x002000091400d988 */ /* 0x008fe2000800080a */
[----:B------:R-:W-:Y:S03]  /*14e0*/  BAR.SYNC.DEFER_BLOCKING 0x0 ;  /* 0x0000000000007b1d */ /* 0x000fe60000010000 */
[----:B------:R-:W-:-:S04]  /*14f0*/  IMAD R5, R5, UR15, RZ ;  /* 0x0000000f05057c24 */ /* 0x000fc8000f8e02ff */
[C---:B------:R-:W-:Y:S02]  /*1500*/  IMAD.SHL.U32 R7, R5.reuse, 0x2, RZ ;  /* 0x0000000205077824 */ /* 0x040fe400078e00ff */
[----:B------:R-:W-:-:S03]  /*1510*/  IMAD.HI R10, R5, 0x2, RZ ;  /* 0x00000002050a7827 */ /* 0x000fc600078e02ff */
[----:B--2---:R-:W-:-:S04]  /*1520*/  IADD3 R26, P0, P3, R7, UR14, R26 ;  /* 0x0000000e071a7c10 */ /* 0x004fc8000fb1e01a */
[----:B------:R-:W-:Y:S02]  /*1530*/  IADD3.X R5, PT, PT, R10, UR5, R27, P0, P3 ;  /* 0x000000050a057c10 */ /* 0x000fe400087e641b */
[----:B------:R-:W-:-:S04]  /*1540*/  LOP3.LUT P0, RZ, R0, 0x1, RZ, 0xc0, !PT ;  /* 0x0000000100ff7812 */ /* 0x000fc8000780c0ff */
[----:B------:R-:W-:Y:S01]  /*1550*/  ISETP.LT.U32.AND P0, PT, R6, 0x80, !P0 ;  /* 0x000000800600780c */ /* 0x000fe20004701070 */
[----:B------:R-:W1:Y:S04]  /*1560*/  @!P6 LDS R13, [R4+0x2000] ;  /* 0x00200000040de984 */ /* 0x000e680000000800 */
[----:B-1----:R-:W1:Y:S02]  /*1570*/  SHFL.BFLY PT, R18, R13, 0x1, 0x1f ;  /* 0x0c201f000d127f89 */ /* 0x002e6400000e0000 */
[----:B-1----:R-:W-:Y:S02]  /*1580*/  FMNMX R9, R13, R18, !PT ;  /* 0x000000120d097209 */ /* 0x002fe40007800000 */
[----:B------:R-:W-:-:S04]  /*1590*/  PRMT R18, RZ, 0x7610, R18 ;  /* 0x00007610ff127816 */ /* 0x000fc80000000012 */
[----:B------:R-:W-:Y:S01]  /*15a0*/  @P0 STS [R4+0x2000], R9 ;  /* 0x0020000904000388 */ /* 0x000fe20000000800 */
[----:B------:R-:W-:Y:S06]  /*15b0*/  BAR.SYNC.DEFER_BLOCKING 0x0 ;  /* 0x0000000000007b1d */ /* 0x000fec0000010000 */
[----:B------:R-:W1:Y:S02]  /*15c0*/  LDS R39, [R21+UR10+0x2000] ;  /* 0x0020000a15277984 */ /* 0x000e640008000800 */
[----:B-1----:R-:W-:-:S05]  /*15d0*/  FMNMX R39, R39, -INF , !PT ;  /* 0xff80000027277809 */ /* 0x002fca0007800000 */
[--C-:B------:R-:W-:Y:S01]  /*15e0*/  FADD R12, R12, -R39.reuse ;  /* 0x800000270c0c7221 */ /* 0x100fe20000000000 */
[--C-:B------:R-:W-:Y:S01]  /*15f0*/  FADD R11, R11, -R39.reuse ;  /* 0x800000270b0b7221 */ /* 0x100fe20000000000 */
[--C-:B------:R-:W-:Y:S01]  /*1600*/  FADD R14, R14, -R39.reuse ;  /* 0x800000270e0e7221 */ /* 0x100fe20000000000 */
[----:B------:R-:W-:Y:S01]  /*1610*/  FADD R16, R16, -R39 ;  /* 0x8000002710107221 */ /* 0x000fe20000000000 */
[----:B------:R-:W-:Y:S01]  /*1620*/  FMUL R6, R12, 1.4426950216293334961 ;  /* 0x3fb8aa3b0c067820 */ /* 0x000fe20000400000 */
[----:B------:R-:W-:Y:S01]  /*1630*/  FMUL R7, R11, 1.4426950216293334961 ;  /* 0x3fb8aa3b0b077820 */ /* 0x000fe20000400000 */
[----:B------:R-:W-:Y:S01]  /*1640*/  FMUL R9, R14, 1.4426950216293334961 ;  /* 0x3fb8aa3b0e097820 */ /* 0x000fe20000400000 */
[----:B------:R-:W-:Y:S01]  /*1650*/  FMUL R16, R16, 1.4426950216293334961 ;  /* 0x3fb8aa3b10107820 */ /* 0x000fe20000400000 */
[----:B------:R-:W-:Y:S02]  /*1660*/  PRMT R14, RZ, 0x7610, R14 ;  /* 0x00007610ff0e7816 */ /* 0x000fe4000000000e */
[----:B------:R-:W-:Y:S08]  /*1670*/  MUFU.EX2 R6, R6 ;  /* 0x0000000600067308 */ /* 0x000ff00000000800 */
[----:B------:R-:W1:Y:S08]  /*1680*/  MUFU.EX2 R7, R7 ;  /* 0x0000000700077308 */ /* 0x000e700000000800 */
[----:B------:R-:W2:Y:S08]  /*1690*/  MUFU.EX2 R9, R9 ;  /* 0x0000000900097308 */ /* 0x000eb00000000800 */
[----:B------:R-:W3:Y:S01]  /*16a0*/  MUFU.EX2 R16, R16 ;  /* 0x0000001000107308 */ /* 0x000ee20000000800 */
[----:B-1----:R-:W-:-:S04]  /*16b0*/  FADD R10, R6, R7 ;  /* 0x00000007060a7221 */ /* 0x002fc80000000000 */
[----:B--2---:R-:W-:-:S04]  /*16c0*/  FADD R11, R9, R10 ;  /* 0x0000000a090b7221 */ /* 0x004fc80000000000 */
[----:B---3--:R-:W-:-:S05]  /*16d0*/  FADD R11, R16, R11 ;  /* 0x0000000b100b7221 */ /* 0x008fca0000000000 */
[----:B------:R-:W1:Y:S02]  /*16e0*/  SHFL.BFLY PT, R10, R11, 0x10, 0x1f ;  /* 0x0e001f000b0a7f89 */ /* 0x000e6400000e0000 */
[----:B-1----:R-:W-:Y:S01]  /*16f0*/  FADD R13, R11, R10 ;  /* 0x0000000a0b0d7221 */ /* 0x002fe20000000000 */
[----:B------:R-:W-:Y:S01]  /*1700*/  BAR.SYNC.DEFER_BLOCKING 0x0 ;  /* 0x0000000000007b1d */ /* 0x000fe20000010000 */
[----:B------:R-:W-:-:S04]  /*1710*/  SHF.R.U32.HI R10, RZ, 0x4, R0 ;  /* 0x00000004ff0a7819 */ /* 0x000fc80000011600 */
[----:B------:R-:W-:-:S05]  /*1720*/  SGXT.U32 R10, R10, 0x4 ;  /* 0x000000040a0a781a */ /* 0x000fca0000000000 */
[----:B0-----:R-:W-:-:S04]  /*1730*/  IMAD R10, R10, R15, RZ ;  /* 0x0000000f0a0a7224 */ /* 0x001fc800078e02ff */
[----:B------:R-:W-:Y:S01]  /*1740*/  IMAD R11, R15, 0x10, R10 ;  /* 0x000000100f0b7824 */ /* 0x000fe200078e020a */
[----:B------:R-:W-:-:S04]  /*1750*/  LEA R32, P3, R10, R26, 0x1 ;  /* 0x0000001a0a207211 */ /* 0x000fc800078608ff */
[-C--:B------:R-:W-:Y:S01]  /*1760*/  LEA.HI.X.SX32 R33, R10, R5.reuse, 0x1, P3 ;  /* 0x000000050a217211 */ /* 0x080fe200018f0eff */
[----:B------:R-:W-:Y:S01]  /*1770*/  IMAD R10, R15, 0x10, R11 ;  /* 0x000000100f0a7824 */ /* 0x000fe200078e020b */
[CC--:B------:R-:W-:Y:S01]  /*1780*/  LEA R30, P3, R11.reuse, R26.reuse, 0x1 ;  /* 0x0000001a0b1e7211 */ /* 0x0c0fe200078608ff */
[----:B------:R-:W-:Y:S03]  /*1790*/  @!P5 STS [R20+UR10+0x2000], R13 ;  /* 0x0020000d1400d988 */ /* 0x000fe6000800080a */
[----:B------:R-:W-:Y:S01]  /*17a0*/  LEA.HI.X.SX32 R31, R11, R5, 0x1, P3 ;  /* 0x000000050b1f7211 */ /* 0x000fe200018f0eff */
[----:B------:R-:W-:Y:S01]  /*17b0*/  IMAD R11, R15, 0x10, R10 ;  /* 0x000000100f0b7824 */ /* 0x000fe200078e020a */
[----:B------:R-:W-:Y:S01]  /*17c0*/  BAR.SYNC.DEFER_BLOCKING 0x0 ;  /* 0x0000000000007b1d */ /* 0x000fe20000010000 */
[----:B------:R-:W-:-:S04]  /*17d0*/  LEA R28, P3, R10, R26, 0x1 ;  /* 0x0000001a0a1c7211 */ /* 0x000fc800078608ff */
[-C--:B------:R-:W-:Y:S02]  /*17e0*/  LEA.HI.X.SX32 R29, R10, R5.reuse, 0x1, P3 ;  /* 0x000000050a1d7211 */ /* 0x080fe400018f0eff */
[C---:B------:R-:W-:Y:S02]  /*17f0*/  LEA R26, P3, R11.reuse, R26, 0x1 ;  /* 0x0000001a0b1a7211 */ /* 0x040fe400078608ff */
[----:B------:R-:W-:Y:S02]  /*1800*/  PRMT R10, RZ, 0x7610, R10 ;  /* 0x00007610ff0a7816 */ /* 0x000fe4000000000a */
[----:B------:R-:W-:Y:S01]  /*1810*/  LEA.HI.X.SX32 R27, R11, R5, 0x1, P3 ;  /* 0x000000050b1b7211 */ /* 0x000fe200018f0eff */
[----:B------:R-:W0:Y:S04]  /*1820*/  @!P6 LDS R3, [R4+0x2000] ;  /* 0x002000000403e984 */ /* 0x000e280000000800 */
[----:B0-----:R-:W0:Y:S02]  /*1830*/  SHFL.BFLY PT, R12, R3, 0x1, 0x1f ;  /* 0x0c201f00030c7f89 */ /* 0x001e2400000e0000 */
[--C-:B0-----:R-:W-:Y:S01]  /*1840*/  FADD R3, R3, R12.reuse ;  /* 0x0000000c03037221 */ /* 0x101fe20000000000 */
[----:B------:R-:W-:-:S04]  /*1850*/  PRMT R12, RZ, 0x7610, R12 ;  /* 0x00007610ff0c7816 */ /* 0x000fc8000000000c */
[----:B------:R0:W-:Y:S01]  /*1860*/  @P0 STS [R4+0x2000], R3 ;  /* 0x0020000304000388 */ /* 0x0001e20000000800 */
[----:B------:R-:W-:Y:S06]  /*1870*/  BAR.SYNC.DEFER_BLOCKING 0x0 ;  /* 0x0000000000007b1d */ /* 0x000fec0000010000 */
[----:B------:R-:W2:Y:S04]  /*1880*/  @P1 LDG.E.U16 R10, desc[UR30][R32.64] ;  /* 0x0000001e200a1981 */ /* 0x000ea8000c1e1500 */
[----:B------:R-:W3:Y:S04]  /*1890*/  @P1 LDG.E.U16 R12, desc[UR30][R30.64] ;  /* 0x0000001e1e0c1981 */ /* 0x000ee8000c1e1500 */
[----:B------:R-:W4:Y:S04]  /*18a0*/  @P1 LDG.E.U16 R14, desc[UR30][R28.64] ;  /* 0x0000001e1c0e1981 */ /* 0x000f28000c1e1500 */
[----:B------:R-:W5:Y:S01]  /*18b0*/  @P1 LDG.E.U16 R18, desc[UR30][R26.64] ;  /* 0x0000001e1a121981 */ /* 0x000f62000c1e1500 */
[----:B------:R-:W-:Y:S01]  /*18c0*/  SHF.R.S32.HI R5, RZ, 0x6, R0 ;  /* 0x00000006ff057819 */ /* 0x000fe20000011400 */
[----:B------:R-:W-:Y:S01]  /*18d0*/  UIADD3 UR48, UPT, UPT, UR33, 0x40, URZ ;  /* 0x0000004021307890 */ /* 0x000fe2000fffe0ff */
[----:B0-----:R-:W-:Y:S01]  /*18e0*/  FADD R4, -R39, -INF ;  /* 0xff80000027047421 */ /* 0x001fe20000000100 */
[----:B------:R0:W1:Y:S01]  /*18f0*/  LDS R40, [R21+UR10+0x2000] ;  /* 0x0020000a15287984 */ /* 0x0000620008000800 */
[----:B------:R-:W-:Y:S01]  /*1900*/  SGXT R3, R5, 0x1 ;  /* 0x000000010503781a */ /* 0x000fe20000000200 */
[----:B------:R-:W-:Y:S01]  /*1910*/  UIADD3 UR18, UPT, UPT, UR6, UR18, UR48 ;  /* 0x0000001206127290 */ /* 0x000fe2000fffe030 */
[----:B------:R-:W-:Y:S01]  /*1920*/  F2FP.F16.F32.PACK_AB R6, R7, R6 ;  /* 0x000000060706723e */ /* 0x000fe200000000ff */
[----:B------:R-:W-:Y:S01]  /*1930*/  FMUL R41, R4, 1.4426950216293334961 ;  /* 0x3fb8aa3b04297820 */ /* 0x000fe20000400000 */
[----:B------:R-:W-:-:S02]  /*1940*/  LOP3.LUT R3, R3, 0x90, RZ, 0xc0, !PT ;  /* 0x0000009003037812 */ /* 0x000fc400078ec0ff */
[----:B------:R-:W-:Y:S02]  /*1950*/  F2FP.F16.F32.PACK_AB R7, R16, R9 ;  /* 0x000000091007723e */ /* 0x000fe400000000ff */
[----:B------:R-:W-:Y:S01]  /*1960*/  LOP3.LUT R3, R3, 0x17e, R8, 0x78, !PT ;  /* 0x0000017e03037812 */ /* 0x000fe200078e7808 */
[----:B------:R-:W-:Y:S06]  /*1970*/  BAR.SYNC.DEFER_BLOCKING 0x0 ;  /* 0x0000000000007b1d */ /* 0x000fec0000010000 */
[----:B--2---:R0:W-:Y:S04]  /*1980*/  STS.U16 [R3+UR10+0x2000], R10 ;  /* 0x0020000a03007988 */ /* 0x0041e8000800040a */
[----:B---3--:R0:W-:Y:S04]  /*1990*/  STS.U16 [R3+UR10+0x2200], R12 ;  /* 0x0022000c03007988 */ /* 0x0081e8000800040a */
[----:B----4-:R0:W-:Y:S04]  /*19a0*/  STS.U16 [R3+UR10+0x2400], R14 ;  /* 0x0024000e03007988 */ /* 0x0101e8000800040a */
[----:B-----5:R0:W-:Y:S01]  /*19b0*/  STS.U16 [R3+UR10+0x2600], R18 ;  /* 0x0026001203007988 */ /* 0x0201e2000800040a */
[----:B-1----:R-:W-:Y:S05]  /*19c0*/  @!P1 BRA `(.L_x_9) ;  /* 0x0000000000089947 */ /* 0x002fea0003800000 */
[----:B------:R1:W-:Y:S01]  /*19d0*/  STTM.16dp32bit_t0_t15.x2 tmem[UR18], R6 ;  /* 0x00000006000079ed */ /* 0x0003e20008880012 */
[----:B------:R1:W-:Y:S02]  /*19e0*/  STTM.16dp32bit_t16_t31.x2 tmem[UR18+0x2], R6 ;  /* 0x00000206000079ed */ /* 0x0003e400088a0012 */
.L_x_9:
[----:B------:R-:W2:Y:S02]  /*19f0*/  FENCE.VIEW.ASYNC.T ;  /* 0x00000000000073c6 */ /* 0x000ea40000000200 */
[----:B--2---:R-:W-:Y:S06]  /*1a00*/  BAR.SYNC.DEFER_BLOCKING 0x0 ;  /* 0x0000000000007b1d */ /* 0x004fec0000010000 */
[----:B------:R-:W2:Y:S01]  /*1a10*/  MUFU.EX2 R41, R41 ;  /* 0x0000002900297308 */ /* 0x000ea20000000800 */
[----:B01----:R-:W0:Y:S01]  /*1a20*/  LDTM.16dp32bit_t0_t15.x16 R4, tmem[UR13] ;  /* 0x0000000d000479ee */ /* 0x003e220008a00000 */
[----:B------:R-:W1:Y:S01]  /*1a30*/  LDTM.16dp32bit_t16_t31.x16 R4, tmem[UR13+0x10] ;  /* 0x0000100d000479ee */ /* 0x000e620008a20000 */
[----:B------:R-:W-:Y:S01]  /*1a40*/  NOP ;  /* 0x0000000000007918 */ /* 0x000fe20000000000 */
[----:B------:R-:W-:Y:S05]  /*1a50*/  @!P1 BRA `(.L_x_10) ;  /* 0x0000000000489947 */ /* 0x000fea0003800000 */
[C---:B012---:R-:W-:Y:S01]  /*1a60*/  FMUL R4, R41.reuse, R4 ;  /* 0x0000000429047220 */ /* 0x047fe20000400000 */
[C---:B------:R-:W-:Y:S01]  /*1a70*/  FMUL R5, R41.reuse, R5 ;  /* 0x0000000529057220 */ /* 0x040fe20000400000 */
        /* <DEDUP_REMOVED lines=13> */
[----:B------:R-:W-:-:S04]  /*1b50*/  FMUL R19, R41, R19 ;  /* 0x0000001329137220 */ /* 0x000fc80000400000 */
[----:B------:R3:W-:Y:S01]  /*1b60*/  STTM.16dp32bit_t0_t15.x16 tmem[UR13], R4 ;  /* 0x00000004000079ed */ /* 0x0007e20008a0000d */
[----:B------:R3:W-:Y:S02]  /*1b70*/  STTM.16dp32bit_t16_t31.x16 tmem[UR13+0x10], R4 ;  /* 0x00001004000079ed */ /* 0x0007e40008a2000d */
.L_x_10:
[----:B-1----:R-:W1:Y:S02]  /*1b80*/  FENCE.VIEW.ASYNC.T ;  /* 0x00000000000073c6 */ /* 0x002e640000000200 */
[----:B-1----:R-:W-:Y:S01]  /*1b90*/  BAR.SYNC.DEFER_BLOCKING 0x0 ;  /* 0x0000000000007b1d */ /* 0x002fe20000010000 */
[----:B--2---:R-:W-:Y:S01]  /*1ba0*/  FADD R40, R41, R40 ;  /* 0x0000002829287221 */ /* 0x004fe20000000000 */
[----:B------:R-:W-:Y:S01]  /*1bb0*/  UIADD3 UR6, UPT, UPT, UR10, 0x3800, URZ ;  /* 0x000038000a067890 */ /* 0x000fe2000fffe0ff */
[----:B------:R-:W-:-:S03]  /*1bc0*/  FSEL R45, R39, -INF , P1 ;  /* 0xff800000272d7808 */ /* 0x000fc60000800000 */
[----:B------:R-:W-:Y:S01]  /*1bd0*/  FSEL R40, R40, 1, P1 ;  /* 0x3f80000028287808 */ /* 0x000fe20000800000 */
[----:B------:R1:W-:Y:S06]  /*1be0*/  MEMBAR.ALL.CTA ;  /* 0x0000000000007992 */ /* 0x0003ec0000008000 */
[----:B-1----:R-:W1:Y:S02]  /*1bf0*/  FENCE.VIEW.ASYNC.S ;  /* 0x00000000000073c6 */ /* 0x002e640000000000 */
[----:B-1----:R-:W-:Y:S06]  /*1c00*/  BAR.SYNC.DEFER_BLOCKING 0x0 ;  /* 0x0000000000007b1d */ /* 0x002fec0000010000 */
[----:B------:R-:W-:Y:S05]  /*1c10*/  @!P2 BRA `(.L_x_11) ;  /* 0x000000000044a947 */ /* 0x000fea0003800000 */
[----:B------:R-:W-:Y:S01]  /*1c20*/  UIADD3 UR4, UPT, UPT, UR10, 0x2000, URZ ;  /* 0x000020000a047890 */ /* 0x000fe2000fffe0ff */
[----:B------:R-:W-:Y:S01]  /*1c30*/  BSSY.RECONVERGENT B0, `(.L_x_12) ;  /* 0x000000e000007945 */ /* 0x000fe20003800200 */
[----:B------:R-:W-:Y:S02]  /*1c40*/  ELECT P1, URZ, PT ;  /* 0x0000000000ff782f */ /* 0x000fe40003820000 */
[----:B------:R-:W-:Y:S01]  /*1c50*/  USHF.R.U32.HI UR4, URZ, 0x4, UR4 ;  /* 0x00000004ff047899 */ /* 0x000fe20008011604 */
[----:B------:R-:W-:Y:S01]  /*1c60*/  UMOV UR16, 0x0 ;  /* 0x0000000000107882 */ /* 0x000fe20000000000 */
[----:B------:R-:W-:Y:S02]  /*1c70*/  UMOV UR17, 0x4100010 ;  /* 0x0410001000117882 */ /* 0x000fe40000000000 */
[----:B------:R-:W-:Y:S01]  /*1c80*/  USGXT.U32 UR4, UR4, 0xe ;  /* 0x0000000e0404789a */ /* 0x000fe20008000000 */
[----:B------:R-:W-:-:S08]  /*1c90*/  UMOV UR5, 0xc0004010 ;  /* 0xc000401000057882 */ /* 0x000fd00000000000 */
[----:B------:R1:W-:Y:S01]  /*1ca0*/  UTCHMMA tmem[UR48], gdesc[UR4], tmem[UR33], tmem[UR16], idesc[UR17], UPT ;  /* 0x00ff1004300079ea */ /* 0x0003e2000b800021 */
[----:B------:R-:W-:Y:S05]  /*1cb0*/  @!P1 BRA `(.L_x_13) ;  /* 0x0000000000149947 */ /* 0x000fea0003800000 */
[----:B-1----:R-:W-:Y:S01]  /*1cc0*/  UMOV UR4, UR6 ;  /* 0x0000000600047c82 */ /* 0x002fe20008000000 */
[----:B------:R-:W-:Y:S02]  /*1cd0*/  UMOV UR5, URZ ;  /* 0x000000ff00057c82 */ /* 0x000fe40008000000 */
[----:B------:R-:W-:Y:S02]  /*1ce0*/  UMOV UR4, UR4 ;  /* 0x0000000400047c82 */ /* 0x000fe40008000000 */
[----:B------:R2:W-:Y:S01]  /*1cf0*/  UTCBAR [UR4], URZ ;  /* 0x000000ff040073e9 */ /* 0x0005e200080000ff */
[----:B------:R-:W-:Y:S02]  /*1d00*/  NOP ;  /* 0x0000000000007918 */ /* 0x000fe40000000000 */
.L_x_13:
[----:B-12---:R-:W-:Y:S05]  /*1d10*/  BSYNC.RECONVERGENT B0 ;  /* 0x0000000000007941 */ /* 0x006fea0003800200 */
.L_x_12:
[----:B------:R-:W-:Y:S05]  /*1d20*/  BRA `(.L_x_14) ;  /* 0x0000000000087947 */ /* 0x000fea0003800000 */
.L_x_11:
[----:B------:R-:W-:-:S09]  /*1d30*/  UISETP.GE.AND UP0, UPT, UR8, URZ, UPT ;  /* 0x000000ff0800728c */ /* 0x000fd2000bf06270 */
[----:B------:R-:W-:Y:S05]  /*1d40*/  BRA.U !UP0, `(.L_x_15) ;  /* 0x0000000d08bc7547 */ /* 0x000fea000b800000 */
.L_x_14:
[----:B------:R-:W-:Y:S01]  /*1d50*/  USHF.R.U32.HI UR39, URZ, 0x4, UR10 ;  /* 0x00000004ff277899 */ /* 0x000fe2000801160a */
[----:B------:R-:W-:Y:S01]  /*1d60*/  LOP3.LUT R25, R25, 0x4, RZ, 0xc0, !PT ;  /* 0x0000000419197812 */ /* 0x000fe200078ec0ff */
[----:B------:R-:W-:Y:S01]  /*1d70*/  USHF.R.U32.HI UR21, URZ, 0x4, UR21 ;  /* 0x00000004ff157899 */ /* 0x000fe20008011615 */
[----:B0--3--:R-:W-:Y:S01]  /*1d80*/  IMAD.MOV.U32 R8, RZ, RZ, RZ ;  /* 0x000000ffff087224 */ /* 0x009fe200078e00ff */
[----:B------:R-:W-:Y:S02]  /*1d90*/  USGXT.U32 UR39, UR39, 0xe ;  /* 0x0000000e2727789a */ /* 0x000fe40008000000 */
[----:B------:R-:W-:Y:S01]  /*1da0*/  USGXT.U32 UR21, UR21, 0xe ;  /* 0x0000000e1515789a */ /* 0x000fe20008000000 */
[----:B------:R-:W-:Y:S01]  /*1db0*/  IMAD.IADD R38, R25, 0x1, R38 ;  /* 0x0000000119267824 */ /* 0x000fe200078e0226 */
[----:B------:R-:W-:Y:S02]  /*1dc0*/  USHF.L.U32 UR19, UR15, 0x4, URZ ;  /* 0x000000040f137899 */ /* 0x000fe400080006ff */
[----:B------:R-:W-:-:S02]  /*1dd0*/  USHF.L.U32 UR20, UR7, 0x4, URZ ;  /* 0x0000000407147899 */ /* 0x000fc400080006ff */
[----:B------:R-:W-:Y:S02]  /*1de0*/  UIADD3 UR16, UP4, UPT, UR39, 0x80, URZ ;  /* 0x0000008027107890 */ /* 0x000fe4000ff9e0ff */
[----:B------:R-:W-:Y:S01]  /*1df0*/  UIADD3 UR14, UP0, UPT, UR21, 0x2, URZ ;  /* 0x00000002150e7890 */ /* 0x000fe2000ff1e0ff */
[----:B------:R-:W-:Y:S01]  /*1e00*/  IMAD.U32 R39, RZ, RZ, UR19 ;  /* 0x00000013ff277e24 */ /* 0x000fe2000f8e00ff */
[----:B------:R-:W-:Y:S01]  /*1e10*/  UIADD3 UR7, UPT, UPT, UR10, 0x3000, URZ ;  /* 0x000030000a077890 */ /* 0x000fe2000fffe0ff */
[----:B------:R-:W-:Y:S01]  /*1e20*/  UMOV UR5, URZ ;  /* 0x000000ff00057c82 */ /* 0x000fe20008000000 */
[----:B------:R-:W-:Y:S01]  /*1e30*/  UMOV UR4, URZ ;  /* 0x000000ff00047c82 */ /* 0x000fe20008000000 */
[----:B------:R-:W-:Y:S02]  /*1e40*/  UIADD3.X UR17, UPT, UPT, UR5, 0x40004040, URZ, UP4, !UPT ;  /* 0x4000404005117890 */ /* 0x000fe4000a7fe4ff */
[----:B------:R-:W-:Y:S02]  /*1e50*/  UIADD3.X UR15, UPT, UPT, UR4, 0x40004040, URZ, UP0, !UPT ;  /* 0x40004040040f7890 */ /* 0x000fe400087fe4ff */
[----:B------:R-:W-:-:S02]  /*1e60*/  USHF.R.U32.HI UR7, URZ, 0x4, UR7 ;  /* 0x00000004ff077899 */ /* 0x000fc40008011607 */
[----:B------:R-:W-:Y:S02]  /*1e70*/  UIADD3 UR40, UP0, UPT, UR16, 0x80, URZ ;  /* 0x0000008010287890 */ /* 0x000fe4000ff1e0ff */
[----:B------:R-:W-:Y:S02]  /*1e80*/  UIADD3 UR42, UP4, UPT, UR16, 0x100, URZ ;  /* 0x00000100102a7890 */ /* 0x000fe4000ff9e0ff */
[----:B------:R-:W-:Y:S02]  /*1e90*/  UIADD3 UR32, UPT, UPT, UR8, 0x30, URZ ;  /* 0x0000003008207890 */ /* 0x000fe4000fffe0ff */
[----:B------:R-:W-:Y:S01]  /*1ea0*/  UISETP.NE.U32.AND UP3, UPT, UR22, URZ, UPT ;  /* 0x000000ff1600728c */ /* 0x000fe2000bf65070 */
[----:B------:R-:W-:Y:S01]  /*1eb0*/  UMOV UR35, 0x1 ;  /* 0x0000000100237882 */ /* 0x000fe20000000000 */
[----:B------:R-:W0:Y:S01]  /*1ec0*/  LDCU UR49, c[0x0][0x3a8] ;  /* 0x00007500ff3177ac */ /* 0x000e220008000800 */
[----:B------:R-:W-:Y:S02]  /*1ed0*/  USGXT.U32 UR34, UR7, 0xe ;  /* 0x0000000e0722789a */ /* 0x000fe40008000000 */
[----:B------:R-:W-:-:S02]  /*1ee0*/  UIADD3.X UR41, UPT, UPT, UR17, URZ, URZ, UP0, !UPT ;  /* 0x000000ff11297290 */ /* 0x000fc400087fe4ff */
[----:B------:R-:W-:Y:S02]  /*1ef0*/  UIADD3.X UR43, UPT, UPT, UR17, URZ, URZ, UP4, !UPT ;  /* 0x000000ff112b7290 */ /* 0x000fe4000a7fe4ff */
[----:B------:R-:W-:Y:S02]  /*1f00*/  UIADD3.64 UR44, UPT, UPT, UR14, 0x2, URZ ;  /* 0x000000020e2c7897 */ /* 0x000fe4000fffe0ff */
[----:B------:R-:W-:Y:S01]  /*1f10*/  UIADD3.64 UR46, UPT, UPT, UR14, 0x4, URZ ;  /* 0x000000040e2e7897 */ /* 0x000fe2000fffe0ff */
[----:B------:R-:W-:Y:S01]  /*1f20*/  UMOV UR8, URZ ;  /* 0x000000ff00087c82 */ /* 0x000fe20008000000 */
[----:B------:R-:W-:Y:S01]  /*1f30*/  UMOV UR37, UR6 ;  /* 0x0000000600257c82 */ /* 0x000fe20008000000 */
[----:B------:R-:W-:-:S09]  /*1f40*/  UMOV UR36, UR20 ;  /* 0x0000001400247c82 */ /* 0x000fd20008000000 */
.L_x_20:
[----:B------:R-:W-:Y:S02]  /*1f50*/  IMAD.U32 R5, RZ, RZ, UR36 ;  /* 0x00000024ff057e24 */ /* 0x000fe4000f8e00ff */
[----:B------:R-:W-:Y:S02]  /*1f60*/  IMAD.U32 R11, RZ, RZ, UR36 ;  /* 0x00000024ff0b7e24 */ /* 0x000fe4000f8e00ff */
[----:B------:R-:W-:Y:S02]  /*1f70*/  IMAD.U32 R7, RZ, RZ, UR36 ;  /* 0x00000024ff077e24 */ /* 0x000fe4000f8e00ff */
[----:B------:R-:W-:Y:S02]  /*1f80*/  IMAD.U32 R13, RZ, RZ, UR36 ;  /* 0x00000024ff0d7e24 */ /* 0x000fe4000f8e00ff */
[----:B------:R-:W-:-:S04]  /*1f90*/  IMAD.WIDE R4, R5, 0x2, R48 ;  /* 0x0000000205047825 */ /* 0x000fc800078e0230 */
[----:B------:R-:W-:Y:S02]  /*1fa0*/  IMAD.WIDE R10, R11, 0x2, R36 ;  /* 0x000000020b0a7825 */ /* 0x000fe400078e0224 */
[----:B------:R-:W2:Y:S02]  /*1fb0*/  LDG.E.U16 R4, desc[UR30][R4.64] ;  /* 0x0000001e04047981 */ /* 0x000ea4000c1e1500 */
[----:B------:R-:W-:Y:S02]  /*1fc0*/  IMAD.WIDE R6, R7, 0x2, R46 ;  /* 0x0000000207067825 */ /* 0x000fe400078e022e */
[----:B------:R-:W3:Y:S02]  /*1fd0*/  LDG.E.U16 R10, desc[UR30][R10.64] ;  /* 0x0000001e0a0a7981 */ /* 0x000ee4000c1e1500 */
[----:B------:R-:W-:Y:S02]  /*1fe0*/  IMAD.WIDE R12, R13, 0x2, R34 ;  /* 0x000000020d0c7825 */ /* 0x000fe400078e0222 */
[----:B------:R-:W4:Y:S04]  /*1ff0*/  LDG.E.U16 R7, desc[UR30][R6.64] ;  /* 0x0000001e06077981 */ /* 0x000f28000c1e1500 */
[----:B------:R-:W5:Y:S01]  /*2000*/  LDG.E.U16 R13, desc[UR30][R12.64] ;  /* 0x0000001e0c0d7981 */ /* 0x000f62000c1e1500 */
[----:B------:R-:W-:-:S02]  /*2010*/  UMOV UR6, 0x1 ;  /* 0x0000000100067882 */ /* 0x000fc40000000000 */
[----:B------:R-:W-:-:S04]  /*2020*/  @!UP2 UIADD3 UR6, UPT, UPT, -UR6, 0x100000, URZ ;  /* 0x001000000606a890 */ /* 0x000fc8000fffe1ff */
[----:B------:R-:W-:Y:S02]  /*2030*/  @!UP2 USHF.L.U32 UR7, UR6, 0xb, URZ ;  /* 0x0000000b0607a899 */ /* 0x000fe400080006ff */
[----:B------:R-:W-:Y:S01]  /*2040*/  @!UP2 USHF.L.U32 UR6, UR6, 0x1, URZ ;  /* 0x000000010606a899 */ /* 0x000fe200080006ff */
[----:B------:R-:W-:Y:S01]  /*2050*/  VOTEU.ALL UP0, P4 ;  /* 0x0000000000ff7886 */ /* 0x000fe20002000000 */
[----:B--2---:R1:W-:Y:S04]  /*2060*/  STS.U16 [R23+UR10+0x2800], R4 ;  /* 0x0028000417007988 */ /* 0x0043e8000800040a */
[----:B---3--:R1:W-:Y:S04]  /*2070*/  STS.U16 [R23+UR10+0x2c00], R10 ;  /* 0x002c000a17007988 */ /* 0x0083e8000800040a */
[----:B----4-:R1:W-:Y:S04]  /*2080*/  STS.U16 [R22+UR10+0x2a00], R7 ;  /* 0x002a000716007988 */ /* 0x0103e8000800040a */
[----:B-----5:R1:W-:Y:S01]  /*2090*/  STS.U16 [R22+UR10+0x2e00], R13 ;  /* 0x002e000d16007988 */ /* 0x0203e2000800040a */
[----:B------:R2:W-:Y:S06]  /*20a0*/  MEMBAR.ALL.CTA ;  /* 0x0000000000007992 */ /* 0x0005ec0000008000 */
[----:B--2---:R-:W-:Y:S04]  /*20b0*/  FENCE.VIEW.ASYNC.S ;  /* 0x00000000000073c6 */ /* 0x004fe80000000000 */
[----:B------:R-:W2:Y:S02]  /*20c0*/  FENCE.VIEW.ASYNC.S ;  /* 0x00000000000073c6 */ /* 0x000ea40000000000 */
[----:B--2---:R1:W2:Y:S02]  /*20d0*/  @!UP0 SYNCS.EXCH.64 URZ, [UR10+0x3810], UR6 ;  /* 0x003810060aff85b2 */ /* 0x0042a40008000100 */
[----:B--2---:R-:W-:Y:S06]  /*20e0*/  BAR.SYNC.DEFER_BLOCKING 0x0 ;  /* 0x0000000000007b1d */ /* 0x004fec0000010000 */
[----:B-1----:R-:W-:Y:S05]  /*20f0*/  BRA.U UP3, `(.L_x_16) ;  /* 0x0000000103547547 */ /* 0x002fea000b800000 */
[----:B------:R-:W-:Y:S01]  /*2100*/  UIADD3 UR6, UPT, UPT, UR10, 0x3810, URZ ;  /* 0x000038100a067890 */ /* 0x000fe2000fffe0ff */
[----:B------:R-:W-:Y:S01]  /*2110*/  UMOV UR24, UR39 ;  /* 0x0000002700187c82 */ /* 0x000fe20008000000 */
[----:B------:R-:W-:Y:S01]  /*2120*/  UMOV UR25, 0x40004040 ;  /* 0x4000404000197882 */ /* 0x000fe20000000000 */
[----:B------:R-:W-:Y:S01]  /*2130*/  UMOV UR22, UR21 ;  /* 0x0000001500167c82 */ /* 0x000fe20008000000 */
[----:B------:R-:W-:Y:S01]  /*2140*/  UMOV UR23, 0x40004040 ;  /* 0x4000404000177882 */ /* 0x000fe20000000000 */
[----:B------:R-:W-:Y:S01]  /*2150*/  UMOV UR26, 0x0 ;  /* 0x00000000001a7882 */ /* 0x000fe20000000000 */
[----:B------:R-:W-:Y:S01]  /*2160*/  UMOV UR27, 0x4048010 ;  /* 0x04048010001b7882 */ /* 0x000fe20000000000 */
[----:B------:R-:W-:Y:S01]  /*2170*/  UMOV UR28, 0x0 ;  /* 0x00000000001c7882 */ /* 0x000fe20000000000 */
[----:B------:R-:W-:Y:S01]  /*2180*/  UMOV UR29, 0x4048010 ;  /* 0x04048010001d7882 */ /* 0x000fe20000000000 */
[----:B------:R-:W-:Y:S01]  /*2190*/  UMOV UR50, 0x0 ;  /* 0x0000000000327882 */ /* 0x000fe20000000000 */
[----:B------:R-:W-:Y:S01]  /*21a0*/  UMOV UR51, 0x4048010 ;  /* 0x0404801000337882 */ /* 0x000fe20000000000 */
[----:B------:R1:W-:Y:S01]  /*21b0*/  UTCHMMA gdesc[UR24], gdesc[UR22], tmem[UR12], tmem[UR26], idesc[UR27], !UPT ;  /* 0x00ff1a16180075ea */ /* 0x0003e2000f80000c */
[----:B------:R-:W-:Y:S01]  /*21c0*/  UMOV UR7, URZ ;  /* 0x000000ff00077c82 */ /* 0x000fe20008000000 */
        /* <DEDUP_REMOVED lines=8> */
.L_x_16:
[----:B------:R-:W2:Y:S02]  /*2250*/  SYNCS.PHASECHK.TRANS64.TRYWAIT P1, [UR10+0x3810], RZ ;  /* 0x003810ffff0075a7 */ /* 0x000ea4000802110a */
[----:B--2---:R-:W-:Y:S05]  /*2260*/  @!P1 BRA `(.L_x_17) ;  /* 0x0000001800cc9947 */ /* 0x004fea0003800000 */
.L_x_25:
[----:B------:R-:W-:Y:S01]  /*2270*/  BAR.SYNC.DEFER_BLOCKING 0x0 ;  /* 0x0000000000007b1d */ /* 0x000fe20000010000 */
[----:B------:R-:W-:Y:S01]  /*2280*/  IADD3 R9, P1, PT, R38, UR5, RZ ;  /* 0x0000000526097c10 */ /* 0x000fe2000ff3e0ff */
[----:B------:R-:W-:-:S03]  /*2290*/  IMAD.U32 R15, R8, -0x80000000, RZ ;  /* 0x80000000080f7824 */ /* 0x000fc600078e00ff */
[C---:B------:R-:W-:Y:S01]  /*22a0*/  IADD3 R11, P2, PT, R9.reuse, 0x10, RZ ;  /* 0x00000010090b7810 */ /* 0x040fe20007f5e0ff */
[----:B------:R-:W-:Y:S01]  /*22b0*/  IMAD.X R10, RZ, RZ, UR8, P1 ;  /* 0x00000008ff0a7e24 */ /* 0x000fe200088e06ff */
[----:B------:R-:W-:Y:S01]  /*22c0*/  IADD3 R13, P3, PT, R9, 0x12, RZ ;  /* 0x00000012090d7810 */ /* 0x000fe20007f7e0ff */
[----:B------:R-:W-:Y:S01]  /*22d0*/  LDTM.16dp32bit_t0_t15.x4 R4, tmem[UR11] ;  /* 0x0000000b000479ee */ /* 0x000fe20008900000 */
[----:B------:R-:W2:Y:S01]  /*22e0*/  LDTM.16dp32bit_t16_t31.x4 R4, tmem[UR11+0x4] ;  /* 0x0000040b000479ee */ /* 0x000ea20008920000 */
[-C--:B------:R-:W-:Y:S01]  /*22f0*/  ISETP.GT.U32.AND P1, PT, R11, R24.reuse, PT ;  /* 0x000000180b00720c */ /* 0x080fe20003f24070 */
[--C-:B------:R-:W-:Y:S01]  /*2300*/  IMAD.X R12, RZ, RZ, R10.reuse, P2 ;  /* 0x000000ffff0c7224 */ /* 0x100fe200010e060a */
[----:B------:R-:W-:Y:S01]  /*2310*/  IADD3 R9, P2, PT, R9, 0x13, RZ ;  /* 0x0000001309097810 */ /* 0x000fe20007f5e0ff */
[--C-:B------:R-:W-:Y:S01]  /*2320*/  IMAD.X R14, RZ, RZ, R10.reuse, P3 ;  /* 0x000000ffff0e7224 */ /* 0x100fe200018e060a */
[-C--:B------:R-:W-:Y:S02]  /*2330*/  ISETP.GE.U32.AND P3, PT, R11, R24.reuse, PT ;  /* 0x000000180b00720c */ /* 0x080fe40003f66070 */
[----:B------:R-:W-:Y:S01]  /*2340*/  ISETP.GT.U32.AND.EX P1, PT, R12, RZ, PT, P1 ;  /* 0x000000ff0c00720c */ /* 0x000fe20003f24110 */
[----:B------:R-:W-:Y:S01]  /*2350*/  IMAD.X R10, RZ, RZ, R10, P2 ;  /* 0x000000ffff0a7224 */ /* 0x000fe200010e060a */
[----:B------:R-:W-:-:S02]  /*2360*/  ISETP.GT.U32.AND P2, PT, R13, R24, PT ;  /* 0x000000180d00720c */ /* 0x000fc40003f44070 */
[----:B------:R-:W-:Y:S02]  /*2370*/  ISETP.GE.U32.AND.EX P3, PT, R12, RZ, PT, P3 ;  /* 0x000000ff0c00720c */ /* 0x000fe40003f66130 */
[----:B------:R-:W-:Y:S01]  /*2380*/  ISETP.GT.U32.AND.EX P2, PT, R14, RZ, PT, P2 ;  /* 0x000000ff0e00720c */ /* 0x000fe20003f44120 */
[----:B------:R-:W3:Y:S01]  /*2390*/  @!P4 SYNCS.CCTL.IV [UR10+0x3810] ;  /* 0x00381000ff00c9b1 */ /* 0x000ee2000800000a */
[----:B------:R-:W-:Y:S01]  /*23a0*/  NOP ;  /* 0x0000000000007918 */ /* 0x000fe20000000000 */
[----:B0-2---:R-:W-:Y:S01]  /*23b0*/  FMUL R4, R4, UR49 ;  /* 0x0000003104047c20 */ /* 0x005fe20008400000 */
[----:B------:R-:W-:Y:S01]  /*23c0*/  FMUL R5, R5, UR49 ;  /* 0x0000003105057c20 */ /* 0x000fe20008400000 */
[----:B------:R-:W-:Y:S01]  /*23d0*/  FMUL R6, R6, UR49 ;  /* 0x0000003106067c20 */ /* 0x000fe20008400000 */
[----:B------:R-:W-:Y:S02]  /*23e0*/  FMUL R7, R7, UR49 ;  /* 0x0000003107077c20 */ /* 0x000fe40008400000 */
[----:B------:R-:W-:-:S02]  /*23f0*/  FSEL R11, R4, -INF , !P1 ;  /* 0xff800000040b7808 */ /* 0x000fc40004800000 */
[----:B------:R-:W-:Y:S02]  /*2400*/  ISETP.GT.U32.AND P1, PT, R9, R24, PT ;  /* 0x000000180900720c */ /* 0x000fe40003f24070 */
[----:B------:R-:W-:Y:S02]  /*2410*/  FSEL R9, R5, -INF , !P3 ;  /* 0xff80000005097808 */ /* 0x000fe40005800000 */
[----:B------:R-:W-:Y:S02]  /*2420*/  ISETP.GT.U32.AND.EX P1, PT, R10, RZ, PT, P1 ;  /* 0x000000ff0a00720c */ /* 0x000fe40003f24110 */
[----:B------:R-:W-:Y:S02]  /*2430*/  FSEL R10, R6, -INF , !P2 ;  /* 0xff800000060a7808 */ /* 0x000fe40005000000 */
[----:B------:R-:W-:Y:S02]  /*2440*/  FSEL R7, R7, -INF , !P1 ;  /* 0xff80000007077808 */ /* 0x000fe40004800000 */
[----:B------:R-:W-:-:S02]  /*2450*/  FMNMX3 R4, R11, R9, R10, !PT ;  /* 0x000000090b047276 */ /* 0x000fc4000780000a */
[----:B------:R-:W-:Y:S02]  /*2460*/  LOP3.LUT R6, R0, 0xff, RZ, 0xc0, !PT ;  /* 0x000000ff00067812 */ /* 0x000fe400078ec0ff */
[----:B------:R-:W-:Y:S02]  /*2470*/  FMNMX R4, R7, R4, !PT ;  /* 0x0000000407047209 */ /* 0x000fe40007800000 */
[----:B------:R-:W-:-:S03]  /*2480*/  LEA R17, R6, UR10, 0x2 ;  /* 0x0000000a06117c11 */ /* 0x000fc6000f8e10ff */
[----:B------:R-:W0:Y:S02]  /*2490*/  SHFL.BFLY PT, R5, R4, 0x10, 0x1f ;  /* 0x0e001f0004057f89 */ /* 0x000e2400000e0000 */
[----:B0-----:R-:W-:-:S05]  /*24a0*/  FMNMX R5, R4, R5, !PT ;  /* 0x0000000504057209 */ /* 0x001fca0007800000 */
[----:B---3--:R-:W-:Y:S01]  /*24b0*/  @!P5 STS [R20+UR10+0x2800], R5 ;  /* 0x002800051400d988 */ /* 0x008fe2000800080a */
[----:B------:R-:W-:Y:S06]  /*24c0*/  BAR.SYNC.DEFER_BLOCKING 0x0 ;  /* 0x0000000000007b1d */ /* 0x000fec0000010000 */
[----:B------:R-:W0:Y:S04]  /*24d0*/  @!P6 LDS R25, [R17+0x2800] ;  /* 0x002800001119e984 */ /* 0x000e280000000800 */
[----:B0-----:R-:W0:Y:S02]  /*24e0*/  SHFL.BFLY PT, R6, R25, 0x1, 0x1f ;  /* 0x0c201f0019067f89 */ /* 0x001e2400000e0000 */
[----:B0-----:R-:W-:-:S05]  /*24f0*/  FMNMX R6, R25, R6, !PT ;  /* 0x0000000619067209 */ /* 0x001fca0007800000 */
[----:B------:R-:W-:Y:S01]  /*2500*/  @P0 STS [R17+0x2800], R6 ;  /* 0x0028000611000388 */ /* 0x000fe20000000800 */
[----:B------:R-:W-:Y:S06]  /*2510*/  BAR.SYNC.DEFER_BLOCKING 0x0 ;  /* 0x0000000000007b1d */ /* 0x000fec0000010000 */
[----:B------:R-:W0:Y:S02]  /*2520*/  LDS R42, [R21+UR10+0x2800] ;  /* 0x0028000a152a7984 */ /* 0x000e240008000800 */
[----:B0-----:R-:W-:-:S05]  /*2530*/  FMNMX R42, R42, R45, !PT ;  /* 0x0000002d2a2a7209 */ /* 0x001fca0007800000 */
[----:B------:R-:W-:-:S04]  /*2540*/  FADD R4, R11, -R42 ;  /* 0x8000002a0b047221 */ /* 0x000fc80000000000 */
[----:B------:R-:W-:Y:S01]  /*2550*/  FMUL R12, R4, 1.4426950216293334961 ;  /* 0x3fb8aa3b040c7820 */ /* 0x000fe20000400000 */
[----:B------:R-:W-:Y:S01]  /*2560*/  FADD R4, R9, -R42 ;  /* 0x8000002a09047221 */ /* 0x000fe20000000000 */
[----:B------:R-:W-:-:S04]  /*2570*/  IMAD.WIDE R8, R39, 0x2, R30 ;  /* 0x0000000227087825 */ /* 0x000fc800078e021e */
[----:B------:R-:W-:Y:S01]  /*2580*/  FMUL R13, R4, 1.4426950216293334961 ;  /* 0x3fb8aa3b040d7820 */ /* 0x000fe20000400000 */
[--C-:B------:R-:W-:Y:S01]  /*2590*/  FADD R4, R10, -R42.reuse ;  /* 0x8000002a0a047221 */ /* 0x100fe20000000000 */
[----:B------:R-:W-:Y:S03]  /*25a0*/  MUFU.EX2 R12, R12 ;  /* 0x0000000c000c7308 */ /* 0x000fe60000000800 */
[----:B------:R-:W-:Y:S01]  /*25b0*/  FMUL R5, R4, 1.4426950216293334961 ;  /* 0x3fb8aa3b04057820 */ /* 0x000fe20000400000 */
[----:B------:R-:W-:-:S04]  /*25c0*/  FADD R4, R7, -R42 ;  /* 0x8000002a07047221 */ /* 0x000fc80000000000 */
[----:B------:R-:W0:Y:S01]  /*25d0*/  MUFU.EX2 R13, R13 ;  /* 0x0000000d000d7308 */ /* 0x000e220000000800 */
[----:B------:R-:W-:-:S07]  /*25e0*/  FMUL R4, R4, 1.4426950216293334961 ;  /* 0x3fb8aa3b04047820 */ /* 0x000fce0000400000 */
[----:B------:R-:W2:Y:S08]  /*25f0*/  MUFU.EX2 R51, R5 ;  /* 0x0000000500337308 */ /* 0x000eb00000000800 */
[----:B------:R3:W4:Y:S01]  /*2600*/  MUFU.EX2 R16, R4 ;  /* 0x0000000400107308 */ /* 0x0007220000000800 */
[----:B0-----:R-:W-:-:S04]  /*2610*/  FADD R6, R12, R13 ;  /* 0x0000000d0c067221 */ /* 0x001fc80000000000 */
[----:B--2---:R-:W-:Y:S01]  /*2620*/  FADD R6, R51, R6 ;  /* 0x0000000633067221 */ /* 0x004fe20000000000 */
[----:B---3--:R-:W-:-:S04]  /*2630*/  IMAD.WIDE R4, R39, 0x2, R26 ;  /* 0x0000000227047825 */ /* 0x008fc800078e021a */
[----:B----4-:R-:W-:-:S05]  /*2640*/  FADD R6, R16, R6 ;  /* 0x0000000610067221 */ /* 0x010fca0000000000 */
[----:B------:R-:W0:Y:S02]  /*2650*/  SHFL.BFLY PT, R7, R6, 0x10, 0x1f ;  /* 0x0e001f0006077f89 */ /* 0x000e2400000e0000 */
[----:B0-----:R-:W-:Y:S01]  /*2660*/  FADD R7, R6, R7 ;  /* 0x0000000706077221 */ /* 0x001fe20000000000 */
[----:B------:R-:W-:Y:S06]  /*2670*/  BAR.SYNC.DEFER_BLOCKING 0x0 ;  /* 0x0000000000007b1d */ /* 0x000fec0000010000 */
[----:B------:R0:W-:Y:S02]  /*2680*/  @!P5 STS [R20+UR10+0x2800], R7 ;  /* 0x002800071400d988 */ /* 0x0001e4000800080a */
[----:B------:R-:W-:Y:S01]  /*2690*/  BAR.SYNC.DEFER_BLOCKING 0x0 ;  /* 0x0000000000007b1d */ /* 0x000fe20000010000 */
[----:B0-----:R-:W-:-:S05]  /*26a0*/  IMAD.WIDE R6, R39, 0x2, R28 ;  /* 0x0000000227067825 */ /* 0x001fca00078e021c */
[----:B------:R-:W0:Y:S04]  /*26b0*/  @!P6 LDS R41, [R17+0x2800] ;  /* 0x002800001129e984 */ /* 0x000e280000000800 */
[----:B0-----:R-:W0:Y:S02]  /*26c0*/  SHFL.BFLY PT, R10, R41, 0x1, 0x1f ;  /* 0x0c201f00290a7f89 */ /* 0x001e2400000e0000 */
[----:B0-----:R-:W-:Y:S01]  /*26d0*/  FADD R14, R41, R10 ;  /* 0x0000000a290e7221 */ /* 0x001fe20000000000 */
[----:B------:R-:W-:-:S04]  /*26e0*/  IMAD.WIDE R10, R39, 0x2, R32 ;  /* 0x00000002270a7825 */ /* 0x000fc800078e0220 */
[----:B------:R0:W-:Y:S01]  /*26f0*/  @P0 STS [R17+0x2800], R14 ;  /* 0x0028000e11000388 */ /* 0x0001e20000000800 */
[----:B------:R-:W-:Y:S06]  /*2700*/  BAR.SYNC.DEFER_BLOCKING 0x0 ;  /* 0x0000000000007b1d */ /* 0x000fec0000010000 */
[----:B------:R0:W2:Y:S01]  /*2710*/  LDS R43, [R21+UR10+0x2800] ;  /* 0x0028000a152b7984 */ /* 0x0000a20008000800 */
[----:B------:R-:W3:Y:S02]  /*2720*/  SYNCS.PHASECHK.TRANS64.TRYWAIT P1, [UR37], R15 ;  /* 0x0000000fff0075a7 */ /* 0x000ee40008021125 */
[----:B0-23--:R-:W-:Y:S05]  /*2730*/  @!P1 BRA `(.L_x_18) ;  /* 0x0000001400a49947 */ /* 0x00dfea0003800000 */
.L_x_26:
[----:B------:R-:W2:Y:S04]  /*2740*/  LDG.E.U16 R52, desc[UR30][R10.64] ;  /* 0x0000001e0a347981 */ /* 0x000ea8000c1e1500 */
[----:B------:R-:W3:Y:S04]  /*2750*/  LDG.E.U16 R54, desc[UR30][R8.64] ;  /* 0x0000001e08367981 */ /* 0x000ee8000c1e1500 */
[----:B------:R-:W4:Y:S04]  /*2760*/  LDG.E.U16 R56, desc[UR30][R6.64] ;  /* 0x0000001e06387981 */ /* 0x000f28000c1e1500 */
[----:B------:R-:W5:Y:S01]  /*2770*/  LDG.E.U16 R58, desc[UR30][R4.64] ;  /* 0x0000001e043a7981 */ /* 0x000f62000c1e1500 */
[----:B------:R-:W-:Y:S01]  /*2780*/  F2FP.F16.F32.PACK_AB R50, R13, R12 ;  /* 0x0000000c0d32723e */ /* 0x000fe200000000ff */
[----:B------:R-:W-:Y:S01]  /*2790*/  FADD R44, -R42, R45 ;  /* 0x0000002d2a2c7221 */ /* 0x000fe20000000100 */
[----:B------:R-:W-:Y:S01]  /*27a0*/  F2FP.F16.F32.PACK_AB R51, R16, R51 ;  /* 0x000000331033723e */ /* 0x000fe200000000ff */
[----:B------:R-:W-:-:S02]  /*27b0*/  ULEA UR37, UR35, UR10, 0x3 ;  /* 0x0000000a23257291 */ /* 0x000fc4000f8e18ff */
[----:B------:R-:W-:Y:S01]  /*27c0*/  FMUL R44, R44, 1.4426950216293334961 ;  /* 0x3fb8aa3b2c2c7820 */ /* 0x000fe20000400000 */
[----:B------:R-:W-:Y:S01]  /*27d0*/  STTM.16dp32bit_t0_t15.x2 tmem[UR18], R50 ;  /* 0x00000032000079ed */ /* 0x000fe20008880012 */
[----:B------:R-:W-:Y:S01]  /*27e0*/  STTM.16dp32bit_t16_t31.x2 tmem[UR18+0x2], R50 ;  /* 0x00000232000079ed */ /* 0x000fe200088a0012 */
[----:B------:R-:W-:Y:S01]  /*27f0*/  UIADD3 UR37, UPT, UPT, UR37, 0x3800, URZ ;  /* 0x0000380025257890 */ /* 0x000fe2000fffe0ff */
[----:B-1----:R-:W-:Y:S02]  /*2800*/  UMOV UR24, UR4 ;  /* 0x0000000400187c82 */ /* 0x002fe40008000000 */
[----:B------:R-:W0:Y:S01]  /*2810*/  MUFU.EX2 R44, R44 ;  /* 0x0000002c002c7308 */ /* 0x000e220000000800 */
[----:B--2---:R1:W-:Y:S04]  /*2820*/  STS.U16 [R3+UR10+0x3000], R52 ;  /* 0x0030003403007988 */ /* 0x0043e8000800040a */
[----:B---3--:R1:W-:Y:S04]  /*2830*/  STS.U16 [R3+UR10+0x3200], R54 ;  /* 0x0032003603007988 */ /* 0x0083e8000800040a */
[----:B----4-:R1:W-:Y:S04]  /*2840*/  STS.U16 [R3+UR10+0x3400], R56 ;  /* 0x0034003803007988 */ /* 0x0103e8000800040a */
[----:B-----5:R1:W-:Y:S01]  /*2850*/  STS.U16 [R3+UR10+0x3600], R58 ;  /* 0x0036003a03007988 */ /* 0x0203e2000800040a */
[----:B------:R-:W2:Y:S02]  /*2860*/  FENCE.VIEW.ASYNC.T ;  /* 0x00000000000073c6 */ /* 0x000ea40000000200 */
[----:B--2---:R-:W-:Y:S06]  /*2870*/  BAR.SYNC.DEFER_BLOCKING 0x0 ;  /* 0x0000000000007b1d */ /* 0x004fec0000010000 */
[----:B------:R-:W-:Y:S01]  /*2880*/  LDTM.16dp32bit_t0_t15.x16 R4, tmem[UR13] ;  /* 0x0000000d000479ee */ /* 0x000fe20008a00000 */
[----:B------:R-:W0:Y:S01]  /*2890*/  LDTM.16dp32bit_t16_t31.x16 R4, tmem[UR13+0x10] ;  /* 0x0000100d000479ee */ /* 0x000e220008a20000 */
[----:B------:R-:W-:Y:S01]  /*28a0*/  NOP ;  /* 0x0000000000007918 */ /* 0x000fe20000000000 */
[C---:B0-----:R-:W-:Y:S01]  /*28b0*/  FMUL R4, R44.reuse, R4 ;  /* 0x000000042c047220 */ /* 0x041fe20000400000 */
        /* <DEDUP_REMOVED lines=16> */
[----:B------:R1:W-:Y:S01]  /*29c0*/  STTM.16dp32bit_t16_t31.x16 tmem[UR13+0x10], R4 ;  /* 0x00001004000079ed */ /* 0x0003e20008a2000d */
[----:B------:R-:W0:Y:S02]  /*29d0*/  FENCE.VIEW.ASYNC.T ;  /* 0x00000000000073c6 */ /* 0x000e240000000200 */
[----:B0-----:R-:W-:Y:S06]  /*29e0*/  BAR.SYNC.DEFER_BLOCKING 0x0 ;  /* 0x0000000000007b1d */ /* 0x001fec0000010000 */
[----:B------:R0:W-:Y:S06]  /*29f0*/  MEMBAR.ALL.CTA ;  /* 0x0000000000007992 */ /* 0x0001ec0000008000 */
[----:B0-----:R-:W0:Y:S02]  /*2a00*/  FENCE.VIEW.ASYNC.S ;  /* 0x00000000000073c6 */ /* 0x001e240000000000 */
[----:B0-----:R-:W-:Y:S06]  /*2a10*/  BAR.SYNC.DEFER_BLOCKING 0x0 ;  /* 0x0000000000007b1d */ /* 0x001fec0000010000 */
[----:B------:R-:W-:Y:S05]  /*2a20*/  BRA.U UP3, `(.L_x_19) ;  /* 0x0000000103287547 */ /* 0x000fea000b800000 */
[----:B------:R-:W-:Y:S01]  /*2a30*/  UMOV UR6, UR37 ;  /* 0x0000002500067c82 */ /* 0x000fe20008000000 */
[----:B------:R-:W-:Y:S01]  /*2a40*/  UMOV UR7, URZ ;  /* 0x000000ff00077c82 */ /* 0x000fe20008000000 */
[----:B------:R-:W-:Y:S01]  /*2a50*/  UMOV UR22, UR34 ;  /* 0x0000002200167c82 */ /* 0x000fe20008000000 */
[----:B------:R-:W-:Y:S01]  /*2a60*/  UMOV UR23, 0xc0004010 ;  /* 0xc000401000177882 */ /* 0x000fe20000000000 */
[----:B------:R-:W-:Y:S01]  /*2a70*/  UMOV UR26, 0x0 ;  /* 0x00000000001a7882 */ /* 0x000fe20000000000 */
[----:B------:R-:W-:Y:S01]  /*2a80*/  UMOV UR27, 0x4100010 ;  /* 0x04100010001b7882 */ /* 0x000fe20000000000 */
[----:B------:R-:W-:Y:S01]  /*2a90*/  UMOV UR6, UR6 ;  /* 0x0000000600067c82 */ /* 0x000fe20008000000 */
[----:B------:R0:W-:Y:S01]  /*2aa0*/  UTCHMMA tmem[UR48], gdesc[UR22], tmem[UR33], tmem[UR26], idesc[UR27], UPT ;  /* 0x00ff1a16300079ea */ /* 0x0001e2000b800021 */
[----:B------:R0:W-:Y:S01]  /*2ab0*/  UTCBAR [UR6], URZ ;  /* 0x000000ff060073e9 */ /* 0x0001e200080000ff */
[----:B------:R-:W-:Y:S02]  /*2ac0*/  NOP ;  /* 0x0000000000007918 */ /* 0x000fe40000000000 */
.L_x_19:
[----:B------:R-:W-:Y:S01]  /*2ad0*/  UIADD3 UR5, UP0, UPT, UR5, 0x10, URZ ;  /* 0x0000001005057890 */ /* 0x000fe2000ff1e0ff */
[----:B------:R-:W-:Y:S01]  /*2ae0*/  FFMA R40, R44, R40, R43 ;  /* 0x000000282c287223 */ /* 0x000fe2000000002b */
[----:B------:R-:W-:Y:S01]  /*2af0*/  UIADD3 UR35, UPT, UPT, UR35, 0x1, URZ ;  /* 0x0000000123237890 */ /* 0x000fe2000fffe0ff */
[----:B------:R-:W-:Y:S01]  /*2b00*/  VIADD R39, R39, UR19 ;  /* 0x0000001327277c36 */ /* 0x000fe20008000000 */
[----:B------:R-:W-:Y:S01]  /*2b10*/  UIADD3.X UR8, UPT, UPT, URZ, UR8, URZ, UP0, !UPT ;  /* 0x00000008ff087290 */ /* 0x000fe200087fe4ff */
[----:B-1----:R-:W-:Y:S01]  /*2b20*/  IMAD.U32 R8, RZ, RZ, UR24 ;  /* 0x00000018ff087e24 */ /* 0x002fe2000f8e00ff */
[----:B------:R-:W-:Y:S01]  /*2b30*/  UISETP.GE.U32.AND UP0, UPT, UR5, UR32, UPT ;  /* 0x000000200500728c */ /* 0x000fe2000bf06070 */
[----:B------:R-:W-:Y:S01]  /*2b40*/  IMAD.MOV.U32 R45, RZ, RZ, R42 ;  /* 0x000000ffff2d7224 */ /* 0x000fe200078e002a */
[----:B------:R-:W-:Y:S02]  /*2b50*/  UISETP.GT.AND UP4, UPT, UR35, 0x1, UPT ;  /* 0x000000012300788c */ /* 0x000fe4000bf84270 */
[----:B------:R-:W-:-:S02]  /*2b60*/  UISETP.GE.U32.AND.EX UP0, UPT, UR8, URZ, UPT, UP0 ;  /* 0x000000ff0800728c */ /* 0x000fc4000bf06100 */
[----:B0-----:R-:W-:Y:S02]  /*2b70*/  USEL UR6, URZ, 0x1, !UP4 ;  /* 0x00000001ff067887 */ /* 0x001fe4000e000000 */
[----:B------:R-:W-:Y:S02]  /*2b80*/  UIADD3 UR36, UPT, UPT, UR20, UR36, URZ ;  /* 0x0000002414247290 */ /* 0x000fe4000fffe0ff */
[----:B------:R-:W-:Y:S02]  /*2b90*/  USEL UR35, UR35, URZ, !UP4 ;  /* 0x000000ff23237287 */ /* 0x000fe4000e000000 */
[----:B------:R-:W-:Y:S01]  /*2ba0*/  ULOP3.LUT UR4, UR4, UR6, URZ, 0x3c, !UPT ;  /* 0x0000000604047292 */ /* 0x000fe2000f8e3cff */
[----:B------:R-:W-:Y:S11]  /*2bb0*/  BRA.U !UP0, `(.L_x_20) ;  /* 0xfffffff108e47547 */ /* 0x000ff6000b83ffff */
[----:B------:R-:W-:Y:S01]  /*2bc0*/  UISETP.GE.AND UP0, UPT, UR38, 0x1, UPT ;  /* 0x000000012600788c */ /* 0x000fe2000bf06270 */
[----:B------:R-:W-:-:S08]  /*2bd0*/  IMAD.MOV.U32 R45, RZ, RZ, R42 ;  /* 0x000000ffff2d7224 */ /* 0x000fd000078e002a */
[----:B------:R-:W-:Y:S05]  /*2be0*/  BRA.U !UP0, `(.L_x_15) ;  /* 0x0000000108147547 */ /* 0x000fea000b800000 */
[----:B------:R-:W-:-:S06]  /*2bf0*/  USHF.L.U32 UR4, UR24, 0x1f, URZ ;  /* 0x0000001f18047899 */ /* 0x000fcc00080006ff */
[----:B------:R-:W-:-:S04]  /*2c00*/  IMAD.U32 R3, RZ, RZ, UR4 ;  /* 0x00000004ff037e24 */ /* 0x000fc8000f8e00ff */
[----:B------:R-:W0:Y:S02]  /*2c10*/  SYNCS.PHASECHK.TRANS64.TRYWAIT P0, [UR37], R3 ;  /* 0x00000003ff0075a7 */ /* 0x000e240008001125 */
[----:B0-----:R-:W-:Y:S05]  /*2c20*/  @!P0 BRA `(.L_x_21) ;  /* 0x0000001000748947 */ /* 0x001fea0003800000 */
.L_x_27:
[----:B------:R-:W-:-:S07]  /*2c30*/  IMAD.MOV.U32 R45, RZ, RZ, R42 ;  /* 0x000000ffff2d7224 */ /* 0x000fce00078e002a */
.L_x_15:
[----:B------:R-:W-:Y:S01]  /*2c40*/  BAR.SYNC.DEFER_BLOCKING 0x0 ;  /* 0x0000000000007b1d */ /* 0x000fe20000010000 */
[C---:B------:R-:W-:Y:S01]  /*2c50*/  IMAD.SHL.U32 R3, R0.reuse, 0x20, RZ ;  /* 0x0000002000037824 */ /* 0x040fe200078e00ff */
[----:B------:R-:W-:Y:S01]  /*2c60*/  SHF.R.S32.HI R21, RZ, 0x5, R0 ;  /* 0x00000005ff157819 */ /* 0x000fe20000011400 */
[----:B------:R-:W-:Y:S01]  /*2c70*/  IMAD.SHL.U32 R20, R0, 0x10, RZ ;  /* 0x0000001000147824 */ /* 0x000fe200078e00ff */
[----:B------:R-:W-:Y:S01]  /*2c80*/  FSETP.GT.AND P0, PT, |R40|, 8.50705917302346158658e+37, PT ;  /* 0x7e8000002800780b */ /* 0x000fe20003f04200 */
[----:B------:R-:W-:Y:S01]  /*2c90*/  IMAD.SHL.U32 R25, R0, 0x80, RZ ;  /* 0x0000008000197824 */ /* 0x000fe200078e00ff */
[----:B------:R-:W-:Y:S01]  /*2ca0*/  LOP3.LUT R3, R3, 0x300, RZ, 0xc0, !PT ;  /* 0x0000030003037812 */ /* 0x000fe200078ec0ff */
[----:B------:R-:W-:Y:S01]  /*2cb0*/  IMAD.MOV.U32 R32, RZ, RZ, 0x3dc6b27f ;  /* 0x3dc6b27fff207424 */ /* 0x000fe200078e00ff */
[----:B------:R-:W-:Y:S01]  /*2cc0*/  SGXT R21, R21, 0x1 ;  /* 0x000000011515781a */ /* 0x000fe20000000200 */
[----:B------:R-:W1:Y:S01]  /*2cd0*/  LDCU.64 UR4, c[0x0][0x3e0] ;  /* 0x00007c00ff0477ac */ /* 0x000e620008000a00 */
[----:B------:R-:W-:-:S02]  /*2ce0*/  LOP3.LUT R22, R3, 0x870, R20, 0xf8, !PT ;  /* 0x0000087003167812 */ /* 0x000fc400078ef814 */
[----:B------:R-:W-:Y:S02]  /*2cf0*/  FSETP.GEU.AND P2, PT, |R40|, 1.175494350822287508e-38, PT ;  /* 0x008000002800780b */ /* 0x000fe40003f4e200 */
[----:B------:R-:W-:Y:S02]  /*2d00*/  LOP3.LUT R3, R0, 0xf0, RZ, 0xc0, !PT ;  /* 0x000000f000037812 */ /* 0x000fe400078ec0ff */
[----:B------:R-:W-:Y:S02]  /*2d10*/  LOP3.LUT R20, R20, 0x30, RZ, 0xc0, !PT ;  /* 0x0000003014147812 */ /* 0x000fe400078ec0ff */
[----:B------:R-:W-:Y:S01]  /*2d20*/  LOP3.LUT R24, R22, 0x1040, R21, 0x78, !PT ;  /* 0x0000104016187812 */ /* 0x000fe200078e7815 */
[----:B------:R-:W-:Y:S01]  /*2d30*/  FMUL R22, R40, 8388608 ;  /* 0x4b00000028167820 */ /* 0x000fe20000400000 */
[----:B------:R-:W-:Y:S01]  /*2d40*/  LOP3.LUT R21, R0, 0x40, RZ, 0xc0, !PT ;  /* 0x0000004000157812 */ /* 0x000fe200078ec0ff */
[----:B------:R-:W-:Y:S01]  /*2d50*/  IMAD R26, R3, 0x4, R20 ;  /* 0x00000004031a7824 */ /* 0x000fe200078e0214 */
[----:B------:R-:W-:Y:S01]  /*2d60*/  SHF.R.S32.HI R23, RZ, 0x2, R0 ;  /* 0x00000002ff177819 */ /* 0x000fe20000011400 */
[----:B------:R-:W2:Y:S02]  /*2d70*/  @!P4 SYNCS.CCTL.IV [UR10+0x3800] ;  /* 0x00380000ff00c9b1 */ /* 0x000ea4000800000a */
[----:B--2---:R-:W-:Y:S01]  /*2d80*/  BAR.SYNC.DEFER_BLOCKING 0x0 ;  /* 0x0000000000007b1d */ /* 0x004fe20000010000 */
[----:B------:R-:W-:Y:S01]  /*2d90*/  FSETP.GEU.AND P1, PT, R40, 1.175494350822287508e-38, PT ;  /* 0x008000002800780b */ /* 0x000fe20003f2e000 */
[----:B-1----:R-:W-:Y:S01]  /*2da0*/  UIMAD UR4, UR9, UR4, URZ ;  /* 0x00000004090472a4 */ /* 0x002fe2000f8e02ff */
[----:B------:R-:W-:-:S02]  /*2db0*/  LEA R3, R21, UR10, 0x1 ;  /* 0x0000000a15037c11 */ /* 0x000fc4000f8e08ff */
[----:B------:R-:W-:Y:S02]  /*2dc0*/  SGXT R23, R23, 0x1 ;  /* 0x000000011717781a */ /* 0x000fe40000000200 */
[----:B------:R-:W-:Y:S01]  /*2dd0*/  FSEL R21, R22, R40, !P1 ;  /* 0x0000002816157208 */ /* 0x000fe20004800000 */
[----:B0--3--:R-:W-:Y:S01]  /*2de0*/  LDTM.16dp32bit_t0_t15.x16 R4, tmem[UR13] ;  /* 0x0000000d000479ee */ /* 0x009fe20008a00000 */
[----:B------:R-:W0:Y:S01]  /*2df0*/  LDTM.16dp32bit_t16_t31.x16 R4, tmem[UR13+0x10] ;  /* 0x0000100d000479ee */ /* 0x000e220008a20000 */
[----:B------:R-:W-:Y:S01]  /*2e00*/  @P0 FMUL R40, R40, 0.25 ;  /* 0x3e80000028280820 */ /* 0x000fe20000400000 */
[----:B------:R-:W-:Y:S01]  /*2e10*/  LOP3.LUT R25, R25, 0x400, RZ, 0xc0, !PT ;  /* 0x0000040019197812 */ /* 0x000fe200078ec0ff */
[----:B------:R-:W-:Y:S01]  /*2e20*/  IMAD.IADD R24, R24, 0x1, R3 ;  /* 0x0000000118187824 */ /* 0x000fe200078e0203 */
[----:B------:R-:W-:Y:S01]  /*2e30*/  LOP3.LUT R26, R26, 0x1040, R23, 0x78, !PT ;  /* 0x000010401a1a7812 */ /* 0x000fe200078e7817 */
[----:B------:R-:W-:Y:S01]  /*2e40*/  @!P2 FMUL R40, R40, 16777216 ;  /* 0x4b8000002828a820 */ /* 0x000fe20000400000 */
[----:B------:R-:W-:-:S02]  /*2e50*/  VIADD R22, R21, 0xc0cafb0d ;  /* 0xc0cafb0d15167836 */ /* 0x000fc40000000000 */
[----:B------:R-:W-:Y:S02]  /*2e60*/  IADD3 R3, PT, PT, R26, UR10, R25 ;  /* 0x0000000a1a037c10 */ /* 0x000fe4000fffe019 */
[----:B------:R-:W1:Y:S01]  /*2e70*/  MUFU.RCP R25, R40 ;  /* 0x0000002800197308 */ /* 0x000e620000001000 */
[----:B------:R-:W-:-:S05]  /*2e80*/  LOP3.LUT R22, R22, 0xff800000, RZ, 0xc0, !PT ;  /* 0xff80000016167812 */ /* 0x000fca00078ec0ff */
[----:B------:R-:W-:Y:S01]  /*2e90*/  IMAD.IADD R23, R21, 0x1, -R22 ;  /* 0x0000000115177824 */ /* 0x000fe200078e0a16 */
[----:B------:R-:W2:Y:S01]  /*2ea0*/  @!P4 SYNCS.CCTL.IV [UR10+0x3808] ;  /* 0x00380800ff00c9b1 */ /* 0x000ea2000800000a */
[----:B------:R-:W-:Y:S01]  /*2eb0*/  NOP ;  /* 0x0000000000007918 */ /* 0x000fe20000000000 */
[----:B------:R-:W-:Y:S01]  /*2ec0*/  I2FP.F32.S32 R22, R22 ;  /* 0x0000001600167245 */ /* 0x000fe20000201400 */
[----:B------:R-:W-:Y:S01]  /*2ed0*/  FADD R23, R23, -1 ;  /* 0xbf80000017177421 */ /* 0x000fe20000000000 */
[----:B0-----:R-:W-:Y:S01]  /*2ee0*/  @P0 FMUL R16, R16, 0.25 ;  /* 0x3e80000010100820 */ /* 0x001fe20000400000 */
[----:B------:R-:W-:Y:S01]  /*2ef0*/  @P0 FMUL R17, R17, 0.25 ;  /* 0x3e80000011110820 */ /* 0x000fe20000400000 */
        /* <DEDUP_REMOVED lines=14> */
[----:B------:R-:W-:Y:S01]  /*2fe0*/  @!P2 FMUL R16, R16, 16777216 ;  /* 0x4b8000001010a820 */ /* 0x000fe20000400000 */
        /* <DEDUP_REMOVED lines=15> */
[C---:B-1----:R-:W-:Y:S01]  /*30e0*/  FMUL R31, R25.reuse, R16 ;  /* 0x00000010191f7220 */ /* 0x042fe20000400000 */
        /* <DEDUP_REMOVED lines=14> */
[----:B------:R-:W-:Y:S01]  /*31d0*/  FMUL R18, R25, R19 ;  /* 0x0000001319127220 */ /* 0x000fe20000400000 */
[----:B------:R-:W-:Y:S01]  /*31e0*/  FFMA.FTZ R4, R23, R32, -0.16845393180847167969 ;  /* 0xbe2c7f3017047423 */ /* 0x000fe20000010020 */
[----:B------:R-:W-:-:S02]  /*31f0*/  F2FP.F16.F32.PACK_AB R8, R27, R26 ;  /* 0x0000001a1b08723e */ /* 0x000fc400000000ff */
[----:B------:R-:W-:Y:S01]  /*3200*/  F2FP.F16.F32.PACK_AB R9, R28, R5 ;  /* 0x000000051c09723e */ /* 0x000fe200000000ff */
[----:B------:R-:W-:Y:S01]  /*3210*/  FFMA.FTZ R4, R23, R4, 0.1716887056827545166 ;  /* 0x3e2fcf2a17047423 */ /* 0x000fe20000010004 */
[----:B------:R-:W-:Y:S02]  /*3220*/  F2FP.F16.F32.PACK_AB R10, R29, R6 ;  /* 0x000000061d0a723e */ /* 0x000fe400000000ff */
[----:B------:R-:W-:Y:S01]  /*3230*/  F2FP.F16.F32.PACK_AB R11, R30, R7 ;  /* 0x000000071e0b723e */ /* 0x000fe200000000ff */
[----:B------:R-:W-:Y:S01]  /*3240*/  FFMA.FTZ R4, R23, R4, -0.17900948226451873779 ;  /* 0xbe374e4317047423 */ /* 0x000fe20000010004 */
[----:B------:R-:W-:Y:S02]  /*3250*/  F2FP.F16.F32.PACK_AB R12, R31, R12 ;  /* 0x0000000c1f0c723e */ /* 0x000fe400000000ff */
[----:B------:R-:W-:Y:S01]  /*3260*/  F2FP.F16.F32.PACK_AB R13, R16, R13 ;  /* 0x0000000d100d723e */ /* 0x000fe200000000ff */
[----:B--2---:R0:W-:Y:S01]  /*3270*/  STSM.16.M88.4 [R24], R8 ;  /* 0x0000000818007844 */ /* 0x0041e20000000200 */
[----:B------:R-:W-:Y:S01]  /*3280*/  F2FP.F16.F32.PACK_AB R14, R17, R14 ;  /* 0x0000000e110e723e */ /* 0x000fe200000000ff */
[----:B------:R-:W-:Y:S01]  /*3290*/  FFMA.FTZ R4, R23, R4, 0.20512372255325317383 ;  /* 0x3e520bf417047423 */ /* 0x000fe20000010004 */
[----:B------:R-:W-:Y:S01]  /*32a0*/  F2FP.F16.F32.PACK_AB R15, R18, R15 ;  /* 0x0000000f120f723e */ /* 0x000fe200000000ff */
[----:B------:R-:W1:Y:S01]  /*32b0*/  LDC.64 R16, c[0x0][0x398] ;  /* 0x0000e600ff107b82 */ /* 0x000e620000000a00 */
[----:B------:R-:W-:Y:S01]  /*32c0*/  ISETP.GE.U32.AND P0, PT, R21, 0x7f800000, PT ;  /* 0x7f8000001500780c */ /* 0x000fe20003f06070 */
[C---:B------:R-:W-:Y:S01]  /*32d0*/  FFMA.FTZ R4, R23.reuse, R4, -0.24046532809734344482 ;  /* 0xbe763c8b17047423 */ /* 0x040fe20000010004 */
[----:B------:R-:W-:Y:S01]  /*32e0*/  FSEL R19, RZ, -23, P1 ;  /* 0xc1b80000ff137808 */ /* 0x000fe20000800000 */
[----:B------:R2:W-:Y:S04]  /*32f0*/  STSM.16.M88.4 [R24+0x400], R12 ;  /* 0x0004000c18007844 */ /* 0x0005e80000000200 */
[----:B------:R-:W-:Y:S01]  /*3300*/  BAR.SYNC.DEFER_BLOCKING 0x0 ;  /* 0x0000000000007b1d */ /* 0x000fe20000010000 */
[----:B------:R-:W-:Y:S01]  /*3310*/  FFMA.FTZ R4, R23, R4, 0.28857114911079406738 ;  /* 0x3e93bf9917047423 */ /* 0x000fe20000010004 */
[----:B------:R-:W-:Y:S01]  /*3320*/  FFMA.FTZ R19, R22, 1.1920928955078125e-07, R19 ;  /* 0x3400000016137823 */ /* 0x000fe20000010013 */
[----:B------:R-:W-:Y:S01]  /*3330*/  FSETP.NEU.AND P1, PT, R21, RZ, PT ;  /* 0x000000ff1500720b */ /* 0x000fe20003f2d000 */
[----:B0-----:R-:W-:-:S02]  /*3340*/  IMAD R8, R2, UR5, RZ ;  /* 0x0000000502087c24 */ /* 0x001fc4000f8e02ff */
[C---:B------:R-:W-:Y:S02]  /*3350*/  FFMA.FTZ R4, R23.reuse, R4, -0.36067417263984680176 ;  /* 0xbeb8aa4917047423 */ /* 0x040fe40000010004 */
[----:B------:R-:W0:Y:S01]  /*3360*/  LDC R18, c[0x0][0x3e8] ;  /* 0x0000fa00ff127b82 */ /* 0x000e220000000800 */
[----:B------:R-:W-:Y:S01]  /*3370*/  USHF.L.U32 UR5, UR4, 0x1, URZ ;  /* 0x0000000104057899 */ /* 0x000fe200080006ff */
[C---:B------:R-:W-:Y:S02]  /*3380*/  IMAD.SHL.U32 R9, R8.reuse, 0x2, RZ ;  /* 0x0000000208097824 */ /* 0x040fe400078e00ff */
[----:B------:R-:W-:Y:S01]  /*3390*/  FFMA.FTZ R4, R23, R4, 0.48089820146560668945 ;  /* 0x3ef6384a17047423 */ /* 0x000fe20000010004 */
[--C-:B------:R-:W-:Y:S01]  /*33a0*/  SHF.R.U32.HI R11, RZ, 0x6, R0.reuse ;  /* 0x00000006ff0b7819 */ /* 0x100fe20000011600 */
[----:B------:R-:W-:Y:S01]  /*33b0*/  IMAD.HI R8, R8, 0x2, RZ ;  /* 0x0000000208087827 */ /* 0x000fe200078e02ff */
[----:B------:R-:W-:-:S03]  /*33c0*/  SHF.R.U32.HI R10, RZ, 0x2, R0 ;  /* 0x00000002ff0a7819 */ /* 0x000fc60000011600 */
[----:B------:R-:W-:Y:S01]  /*33d0*/  FFMA.FTZ R26, R23, R4, -0.72134751081466674805 ;  /* 0xbf38aa3b171a7423 */ /* 0x000fe20000010004 */
[----:B------:R-:W-:Y:S02]  /*33e0*/  SGXT.U32 R11, R11, 0x2 ;  /* 0x000000020b0b781a */ /* 0x000fe40000000000 */
[----:B-1----:R-:W-:Y:S01]  /*33f0*/  IADD3 R16, P2, P3, R9, UR5, R16 ;  /* 0x0000000509107c10 */ /* 0x002fe2000fb5e010 */
[C---:B------:R-:W-:Y:S01]  /*3400*/  FMUL R26, R23.reuse, R26 ;  /* 0x0000001a171a7220 */ /* 0x040fe20000400000 */
[----:B------:R-:W-:Y:S01]  /*3410*/  LOP3.LUT R9, R10, 0x38, RZ, 0xc0, !PT ;  /* 0x000000380a097812 */ /* 0x000fe200078ec0ff */
[----:B------:R-:W-:Y:S01]  /*3420*/  UIMAD.WIDE UR4, UR4, 0x2, URZ ;  /* 0x00000002040478a5 */ /* 0x000fe2000f8e02ff */
[----:B------:R-:W-:Y:S02]  /*3430*/  @P0 IMAD.MOV.U32 R10, RZ, RZ, 0x7f800000 ;  /* 0x7f800000ff0a0424 */ /* 0x000fe400078e00ff */
[----:B------:R-:W-:Y:S01]  /*3440*/  FMUL R26, R23, R26 ;  /* 0x0000001a171a7220 */ /* 0x000fe20000400000 */
[----:B--2---:R-:W-:Y:S01]  /*3450*/  LOP3.LUT R12, R9, 0x1f, R0, 0xf8, !PT ;  /* 0x0000001f090c7812 */ /* 0x004fe200078ef800 */
[----:B------:R-:W1:Y:S02]  /*3460*/  LDSM.16.M88.4 R4, [R3] ;  /* 0x000000000304783b */ /* 0x000e640000000200 */
[----:B------:R-:W-:Y:S01]  /*3470*/  FFMA.FTZ R26, R23, 1.4426950216293334961, R26 ;  /* 0x3fb8aa3b171a7823 */ /* 0x000fe2000001001a */
[----:B------:R-:W-:-:S02]  /*3480*/  IADD3.X R17, PT, PT, R8, UR5, R17, P2, P3 ;  /* 0x0000000508117c10 */ /* 0x000fc400097e6411 */
[----:B------:R-:W-:Y:S01]  /*3490*/  LOP3.LUT R0, R0, 0xff, RZ, 0xc0, !PT ;  /* 0x000000ff00007812 */ /* 0x000fe200078ec0ff */
[----:B------:R-:W-:Y:S01]  /*34a0*/  FADD R19, R19, R26 ;  /* 0x0000001a13137221 */ /* 0x000fe20000000000 */
[----:B0-----:R-:W-:Y:S02]  /*34b0*/  IMAD R9, R11, R18, RZ ;  /* 0x000000120b097224 */ /* 0x001fe400078e02ff */
[----:B------:R-:W-:Y:S01]  /*34c0*/  @P0 FFMA.FTZ R19, R21, R10, +INF ;  /* 0x7f80000015130423 */ /* 0x000fe2000001000a */
[----:B------:R-:W-:Y:S01]  /*34d0*/  IMAD.SHL.U32 R10, R12, 0x8, RZ ;  /* 0x000000080c0a7824 */ /* 0x000fe200078e00ff */
[----:B------:R-:W0:Y:S01]  /*34e0*/  LDCU UR4, c[0x0][0x3ec] ;  /* 0x00007d80ff0477ac */ /* 0x000e220008000800 */
[----:B------:R-:W-:Y:S01]  /*34f0*/  IMAD R11, R18, 0x4, R9 ;  /* 0x00000004120b7824 */ /* 0x000fe200078e0209 */
[----:B------:R-:W-:Y:S01]  /*3500*/  LEA R14, P0, R9, R16, 0x1 ;  /* 0x00000010090e7211 */ /* 0x000fe200078008ff */
[----:B------:R-:W-:Y:S01]  /*3510*/  IMAD.SHL.U32 R12, R12, 0x10, RZ ;  /* 0x000000100c0c7824 */ /* 0x000fe200078e00ff */
[----:B------:R-:W-:-:S02]  /*3520*/  LOP3.LUT R13, R10, 0xc0, RZ, 0xc0, !PT ;  /* 0x000000c00a0d7812 */ /* 0x000fc400078ec0ff */
[-C--:B------:R-:W-:Y:S01]  /*3530*/  LEA.HI.X.SX32 R15, R9, R17.reuse, 0x1, P0 ;  /* 0x00000011090f7211 */ /* 0x080fe200000f0eff */
[C---:B------:R-:W-:Y:S01]  /*3540*/  IMAD R9, R18.reuse, 0x4, R11 ;  /* 0x0000000412097824 */ /* 0x040fe200078e020b */
[----:B------:R-:W-:Y:S02]  /*3550*/  IADD3 R20, PT, PT, R13, UR10, R20 ;  /* 0x0000000a0d147c10 */ /* 0x000fe4000fffe014 */
[----:B------:R-:W-:Y:S01]  /*3560*/  FSEL R8, R19, -INF , P1 ;  /* 0xff80000013087808 */ /* 0x000fe20000800000 */
[C---:B------:R-:W-:Y:S01]  /*3570*/  IMAD R13, R18.reuse, 0x4, R9 ;  /* 0x00000004120d7824 */ /* 0x040fe200078e0209 */
[-C--:B------:R-:W-:Y:S02]  /*3580*/  LEA R24, P0, R9, R16.reuse, 0x1 ;  /* 0x0000001009187211 */ /* 0x080fe400078008ff */
[-C--:B------:R-:W-:Y:S01]  /*3590*/  LEA R22, P1, R11, R16.reuse, 0x1 ;  /* 0x000000100b167211 */ /* 0x080fe200078208ff */
[----:B------:R-:W-:Y:S01]  /*35a0*/  IMAD R19, R18, 0x4, R13 ;  /* 0x0000000412137824 */ /* 0x000fe200078e020d */
[-C--:B------:R-:W-:Y:S01]  /*35b0*/  LEA.HI.X.SX32 R25, R9, R17.reuse, 0x1, P0 ;  /* 0x0000001109197211 */ /* 0x080fe200000f0eff */
[----:B------:R-:W-:Y:S01]  /*35c0*/  FFMA R45, R8, 0.69314718246459960938, R45 ;  /* 0x3f317218082d7823 */ /* 0x000fe2000000002d */
[----:B------:R-:W-:Y:S01]  /*35d0*/  LEA R26, P0, R13, R16, 0x1 ;  /* 0x000000100d1a7211 */ /* 0x000fe200078008ff */
[----:B0-----:R-:W-:Y:S01]  /*35e0*/  UIMAD UR4, UR9, UR4, URZ ;  /* 0x00000004090472a4 */ /* 0x001fe2000f8e02ff */
[----:B------:R-:W-:-:S02]  /*35f0*/  LEA.HI.X.SX32 R23, R11, R17, 0x1, P1 ;  /* 0x000000110b177211 */ /* 0x000fc400008f0eff */
[-C--:B------:R-:W-:Y:S01]  /*3600*/  LEA.HI.X.SX32 R27, R13, R17.reuse, 0x1, P0 ;  /* 0x000000110d1b7211 */ /* 0x080fe200000f0eff */
[----:B------:R-:W-:Y:S01]  /*3610*/  IMAD R13, R18, 0x4, R19 ;  /* 0x00000004120d7824 */ /* 0x000fe200078e0213 */
[C---:B------:R-:W-:Y:S01]  /*3620*/  LEA R28, P0, R19.reuse, R16, 0x1 ;  /* 0x00000010131c7211 */ /* 0x040fe200078008ff */
[----:B------:R0:W2:Y:S01]  /*3630*/  LDSM.16.M88.4 R8, [R3+0x800] ;  /* 0x000800000308783b */ /* 0x0000a20000000200 */
[----:B------:R-:W-:Y:S01]  /*3640*/  LOP3.LUT R12, R12, 0xf0, RZ, 0xc0, !PT ;  /* 0x000000f00c0c7812 */ /* 0x000fe200078ec0ff */
[----:B------:R-:W-:Y:S01]  /*3650*/  USHF.L.U32 UR6, UR4, 0x2, URZ ;  /* 0x0000000204067899 */ /* 0x000fe200080006ff */
[----:B------:R-:W-:Y:S01]  /*3660*/  LEA.HI.X.SX32 R29, R19, R17, 0x1, P0 ;  /* 0x00000011131d7211 */ /* 0x000fe200000f0eff */
[C---:B------:R-:W-:Y:S01]  /*3670*/  IMAD R19, R18.reuse, 0x4, R13 ;  /* 0x0000000412137824 */ /* 0x040fe200078e020d */
[----:B------:R-:W-:Y:S01]  /*3680*/  UIMAD.WIDE UR4, UR4, 0x4, URZ ;  /* 0x00000004040478a5 */ /* 0x000fe2000f8e02ff */
[----:B-1----:R1:W-:Y:S01]  /*3690*/  STG.E.U16 desc[UR30][R14.64], R4 ;  /* 0x000000040e007986 */ /* 0x0023e2000c10151e */
[----:B------:R-:W-:Y:S01]  /*36a0*/  PRMT R21, R5, 0x7632, R21 ;  /* 0x0000763205157816 */ /* 0x000fe20000000015 */
[----:B0-----:R-:W-:Y:S01]  /*36b0*/  IMAD R3, R18, 0x4, R19 ;  /* 0x0000000412037824 */ /* 0x001fe200078e0213 */
[----:B-1----:R-:W-:-:S02]  /*36c0*/  PRMT R15, R4, 0x7632, R15 ;  /* 0x00007632040f7816 */ /* 0x002fc4000000000f */
[----:B------:R-:W-:-:S03]  /*36d0*/  LEA R14, P0, R13, R16, 0x1 ;  /* 0x000000100d0e7211 */ /* 0x000fc600078008ff */
[----:B------:R0:W-:Y:S04]  /*36e0*/  STG.E.U16 desc[UR30][R22.64], R15 ;  /* 0x0000000f16007986 */ /* 0x0001e8000c10151e */
[----:B------:R1:W-:Y:S04]  /*36f0*/  STG.E.U16 desc[UR30][R24.64], R5 ;  /* 0x0000000518007986 */ /* 0x0003e8000c10151e */
[----:B------:R3:W-:Y:S01]  /*3700*/  STG.E.U16 desc[UR30][R26.64], R21 ;  /* 0x000000151a007986 */ /* 0x0007e2000c10151e */
[----:B0-----:R-:W-:Y:S01]  /*3710*/  LEA.HI.X.SX32 R15, R13, R17, 0x1, P0 ;  /* 0x000000110d0f7211 */ /* 0x001fe200000f0eff */
[----:B------:R-:W-:Y:S01]  /*3720*/  IMAD R13, R18, 0x4, R3 ;  /* 0x00000004120d7824 */ /* 0x000fe200078e0203 */
[----:B------:R-:W-:Y:S01]  /*3730*/  LEA R22, P0, R19, R16, 0x1 ;  /* 0x0000001013167211 */ /* 0x000fe200078008ff */
[----:B------:R-:W-:Y:S01]  /*3740*/  STG.E.U16 desc[UR30][R28.64], R6 ;  /* 0x000000061c007986 */ /* 0x000fe2000c10151e */
[----:B-1----:R-:W-:-:S02]  /*3750*/  PRMT R5, R6, 0x7632, R5 ;  /* 0x0000763206057816 */ /* 0x002fc40000000005 */
[-C--:B------:R-:W-:Y:S01]  /*3760*/  LEA.HI.X.SX32 R23, R19, R17.reuse, 0x1, P0 ;  /* 0x0000001113177211 */ /* 0x080fe200000f0eff */
[C---:B------:R-:W-:Y:S01]  /*3770*/  IMAD R19, R18.reuse, 0x4, R13 ;  /* 0x0000000412137824 */ /* 0x040fe200078e020d */
[CC--:B------:R-:W-:Y:S01]  /*3780*/  LEA R4, P0, R3.reuse, R16.reuse, 0x1 ;  /* 0x0000001003047211 */ /* 0x0c0fe200078008ff */
[----:B------:R0:W-:Y:S02]  /*3790*/  STG.E.U16 desc[UR30][R14.64], R5 ;  /* 0x000000050e007986 */ /* 0x0001e4000c10151e */
[C---:B---3--:R-:W-:Y:S02]  /*37a0*/  IMAD R21, R18.reuse, 0x4, R19 ;  /* 0x0000000412157824 */ /* 0x048fe400078e0213 */
[----:B------:R1:W-:Y:S01]  /*37b0*/  STG.E.U16 desc[UR30][R22.64], R7 ;  /* 0x0000000716007986 */ /* 0x0003e2000c10151e */
[----:B0-----:R-:W-:Y:S01]  /*37c0*/  LEA.HI.X.SX32 R5, R3, R17, 0x1, P0 ;  /* 0x0000001103057211 */ /* 0x001fe200000f0eff */
[----:B------:R-:W-:Y:S01]  /*37d0*/  IMAD R3, R18, 0x4, R21 ;  /* 0x0000000412037824 */ /* 0x000fe200078e0215 */
[----:B------:R-:W-:-:S02]  /*37e0*/  LEA R24, P0, R13, R16, 0x1 ;  /* 0x000000100d187211 */ /* 0x000fc400078008ff */
[----:B------:R-:W-:Y:S01]  /*37f0*/  PRMT R15, R7, 0x7632, R15 ;  /* 0x00007632070f7816 */ /* 0x000fe2000000000f */
[C---:B------:R-:W-:Y:S01]  /*3800*/  IMAD R31, R18.reuse, 0x4, R3 ;  /* 0x00000004121f7824 */ /* 0x040fe200078e0203 */
[-C--:B------:R-:W-:Y:S02]  /*3810*/  LEA.HI.X.SX32 R25, R13, R17.reuse, 0x1, P0 ;  /* 0x000000110d197211 */ /* 0x080fe400000f0eff */
[-C--:B------:R-:W-:Y:S01]  /*3820*/  LEA R28, P2, R3, R16.reuse, 0x1 ;  /* 0x00000010031c7211 */ /* 0x080fe200078408ff */
[C---:B------:R-:W-:Y:S01]  /*3830*/  IMAD R13, R18.reuse, 0x4, R31 ;  /* 0x00000004120d7824 */ /* 0x040fe200078e021f */
[-C--:B------:R-:W-:Y:S01]  /*3840*/  LEA R26, P0, R19, R16.reuse, 0x1 ;  /* 0x00000010131a7211 */ /* 0x080fe200078008ff */
[----:B------:R0:W-:Y:S01]  /*3850*/  STG.E.U16 desc[UR30][R4.64], R15 ;  /* 0x0000000f04007986 */ /* 0x0001e2000c10151e */
[-C--:B------:R-:W-:Y:S01]  /*3860*/  LEA R14, P1, R21, R16.reuse, 0x1 ;  /* 0x00000010150e7211 */ /* 0x080fe200078208ff */
[C---:B------:R-:W-:Y:S01]  /*3870*/  IMAD R33, R18.reuse, 0x4, R13 ;  /* 0x0000000412217824 */ /* 0x040fe200078e020d */
[-C--:B------:R-:W-:Y:S01]  /*3880*/  LEA.HI.X.SX32 R29, R3, R17.reuse, 0x1, P2 ;  /* 0x00000011031d7211 */ /* 0x080fe200010f0eff */
[----:B--2---:R-:W-:Y:S01]  /*3890*/  STG.E.U16 desc[UR30][R24.64], R8 ;  /* 0x0000000818007986 */ /* 0x004fe2000c10151e */
[----:B------:R-:W-:Y:S01]  /*38a0*/  LEA.HI.X.SX32 R27, R19, R17, 0x1, P0 ;  /* 0x00000011131b7211 */ /* 0x000fe200000f0eff */
[----:B------:R-:W-:Y:S01]  /*38b0*/  IMAD R3, R18, 0x4, R33 ;  /* 0x0000000412037824 */ /* 0x000fe200078e0221 */
[----:B------:R-:W-:-:S02]  /*38c0*/  LEA R18, P2, R33, R16, 0x1 ;  /* 0x0000001021127211 */ /* 0x000fc400078408ff */
[----:B-1----:R-:W-:Y:S02]  /*38d0*/  PRMT R23, R8, 0x7632, R23 ;  /* 0x0000763208177816 */ /* 0x002fe40000000017 */
[-C--:B------:R-:W-:Y:S02]  /*38e0*/  LEA.HI.X.SX32 R19, R33, R17.reuse, 0x1, P2 ;  /* 0x0000001121137211 */ /* 0x080fe400010f0eff */
[----:B0-----:R-:W-:Y:S01]  /*38f0*/  LEA.HI.X.SX32 R15, R21, R17, 0x1, P1 ;  /* 0x00000011150f7211 */ /* 0x001fe200008f0eff */
[----:B------:R-:W-:Y:S01]  /*3900*/  STG.E.U16 desc[UR30][R26.64], R23 ;  /* 0x000000171a007986 */ /* 0x000fe2000c10151e */
[-C--:B------:R-:W-:Y:S02]  /*3910*/  LEA R4, P0, R31, R16.reuse, 0x1 ;  /* 0x000000101f047211 */ /* 0x080fe400078008ff */
[-C--:B------:R-:W-:Y:S01]  /*3920*/  LEA R6, P1, R13, R16.reuse, 0x1 ;  /* 0x000000100d067211 */ /* 0x080fe200078208ff */
[----:B------:R-:W-:Y:S01]  /*3930*/  STG.E.U16 desc[UR30][R14.64], R9 ;  /* 0x000000090e007986 */ /* 0x000fe2000c10151e */
[----:B------:R-:W-:-:S02]  /*3940*/  LEA R16, P3, R3, R16, 0x1 ;  /* 0x0000001003107211 */ /* 0x000fc400078608ff */
[-C--:B------:R-:W-:Y:S02]  /*3950*/  LEA.HI.X.SX32 R5, R31, R17.reuse, 0x1, P0 ;  /* 0x000000111f057211 */ /* 0x080fe400000f0eff */
[-C--:B------:R-:W-:Y:S02]  /*3960*/  LEA.HI.X.SX32 R7, R13, R17.reuse, 0x1, P1 ;  /* 0x000000110d077211 */ /* 0x080fe400008f0eff */
[----:B------:R-:W-:Y:S02]  /*3970*/  LEA.HI.X.SX32 R17, R3, R17, 0x1, P3 ;  /* 0x0000001103117211 */ /* 0x000fe400018f0eff */
[----:B------:R-:W-:Y:S02]  /*3980*/  PRMT R3, R9, 0x7632, R3 ;  /* 0x0000763209037816 */ /* 0x000fe40000000003 */
[----:B------:R-:W-:Y:S02]  /*3990*/  PRMT R13, R10, 0x7632, R13 ;  /* 0x000076320a0d7816 */ /* 0x000fe4000000000d */
[----:B------:R-:W-:Y:S01]  /*39a0*/  ISETP.GE.U32.AND P0, PT, R0, 0x40, PT ;  /* 0x000000400000780c */ /* 0x000fe20003f06070 */
[----:B------:R0:W-:Y:S01]  /*39b0*/  STG.E.U16 desc[UR30][R28.64], R3 ;  /* 0x000000031c007986 */ /* 0x0001e2000c10151e */
[----:B------:R-:W-:-:S03]  /*39c0*/  IMAD.HI R0, R2, 0x4, RZ ;  /* 0x0000000402007827 */ /* 0x000fc600078e02ff */
[----:B------:R1:W-:Y:S04]  /*39d0*/  STG.E.U16 desc[UR30][R4.64], R10 ;  /* 0x0000000a04007986 */ /* 0x0003e8000c10151e */
[----:B------:R2:W-:Y:S04]  /*39e0*/  STG.E.U16 desc[UR30][R6.64], R13 ;  /* 0x0000000d06007986 */ /* 0x0005e8000c10151e */
[----:B------:R-:W-:Y:S01]  /*39f0*/  STG.E.U16 desc[UR30][R18.64], R11 ;  /* 0x0000000b12007986 */ /* 0x000fe2000c10151e */
[----:B0-----:R-:W-:Y:S01]  /*3a00*/  IMAD.SHL.U32 R3, R2, 0x4, RZ ;  /* 0x0000000402037824 */ /* 0x001fe200078e00ff */
[----:B-1----:R-:W0:Y:S01]  /*3a10*/  LDC.64 R4, c[0x0][0x3a0] ;  /* 0x0000e800ff047b82 */ /* 0x002e220000000a00 */
[----:B--2---:R-:W-:-:S05]  /*3a20*/  PRMT R7, R11, 0x7632, R7 ;  /* 0x000076320b077816 */ /* 0x004fca0000000007 */
[----:B------:R-:W-:Y:S02]  /*3a30*/  STG.E.U16 desc[UR30][R16.64], R7 ;  /* 0x0000000710007986 */ /* 0x000fe4000c10151e */
[----:B------:R-:W-:Y:S01]  /*3a40*/  BAR.SYNC.DEFER_BLOCKING 0x0 ;  /* 0x0000000000007b1d */ /* 0x000fe20000010000 */
[----:B0-----:R-:W-:-:S04]  /*3a50*/  IADD3 R2, P1, P2, R3, UR6, R4 ;  /* 0x0000000603027c10 */ /* 0x001fc8000fa3e004 */
[----:B------:R-:W-:Y:S01]  /*3a60*/  IADD3.X R3, PT, PT, R0, UR5, R5, P1, P2 ;  /* 0x0000000500037c10 */ /* 0x000fe20008fe4405 */
[----:B------:R-:W-:Y:S02]  /*3a70*/  STSM.16.M88 [R20], R45 ;  /* 0x0000002d14007844 */ /* 0x000fe40000000000 */
[----:B------:R-:W-:Y:S06]  /*3a80*/  BAR.SYNC.DEFER_BLOCKING 0x0 ;  /* 0x0000000000007b1d */ /* 0x000fec0000010000 */
[----:B------:R-:W0:Y:S04]  /*3a90*/  LDSM.16.M88 R9, [R12+UR10] ;  /* 0x0000000a0c09783b */ /* 0x000e280008000000 */
[----:B0-----:R0:W-:Y:S01]  /*3aa0*/  @!P0 STG.E desc[UR30][R2.64], R9 ;  /* 0x0000000902008986 */ /* 0x0011e2000c10191e */
[----:B------:R-:W-:Y:S06]  /*3ab0*/  BAR.SYNC.DEFER_BLOCKING 0x0 ;  /* 0x0000000000007b1d */ /* 0x000fec0000010000 */
[----:B------:R-:W-:Y:S05]  /*3ac0*/  BRA.U UP1, `(.L_x_22) ;  /* 0x0000000101a07547 */ /* 0x000fea000b800000 */
[----:B------:R-:W1:Y:S01]  /*3ad0*/  S2UR UR5, SR_CgaCtaId ;  /* 0x00000000000579c3 */ /* 0x000e620000008800 */
[----:B------:R-:W-:Y:S01]  /*3ae0*/  NOP ;  /* 0x0000000000007918 */ /* 0x000fe20000000000 */
[----:B------:R-:W-:Y:S01]  /*3af0*/  UMOV UR4, 0x50 ;  /* 0x0000005000047882 */ /* 0x000fe20000000000 */
[----:B------:R-:W-:Y:S02]  /*3b00*/  IMAD.U32 R0, RZ, RZ, UR33 ;  /* 0x00000021ff007e24 */ /* 0x000fe4000f8e00ff */
[----:B0-----:R-:W-:Y:S02]  /*3b10*/  IMAD.MOV.U32 R3, RZ, RZ, 0xf ;  /* 0x0000000fff037424 */ /* 0x001fe400078e00ff */
[----:B------:R-:W-:Y:S01]  /*3b20*/  IMAD.MOV.U32 R7, RZ, RZ, 0x1 ;  /* 0x00000001ff077424 */ /* 0x000fe200078e00ff */
[----:B------:R-:W-:-:S04]  /*3b30*/  LOP3.LUT R0, R0, 0xffff, RZ, 0xc0, !PT ;  /* 0x0000ffff00007812 */ /* 0x000fc800078ec0ff */
[----:B------:R-:W-:-:S05]  /*3b40*/  SHF.R.U32.HI R0, RZ, 0x5, R0 ;  /* 0x00000005ff007819 */ /* 0x000fca0000011600 */
[----:B------:R-:W-:Y:S01]  /*3b50*/  VIADD R2, R0, 0x10 ;  /* 0x0000001000027836 */ /* 0x000fe20000000000 */
[----:B------:R-:W-:Y:S01]  /*3b60*/  SHF.L.U32 R0, R3, R0, RZ ;  /* 0x0000000003007219 */ /* 0x000fe200000006ff */
[----:B-1----:R-:W-:-:S03]  /*3b70*/  ULEA UR6, UR5, UR4, 0x18 ;  /* 0x0000000405067291 */ /* 0x002fc6000f8ec0ff */
[----:B------:R-:W-:-:S04]  /*3b80*/  SHF.L.U32 R3, R7, R2, RZ ;  /* 0x0000000207037219 */ /* 0x000fc800000006ff */
[----:B------:R-:W-:Y:S02]  /*3b90*/  LOP3.LUT R0, R3, R0, RZ, 0xfc, !PT ;  /* 0x0000000003007212 */ /* 0x000fe400078efcff */
[----:B------:R-:W0:Y:S02]  /*3ba0*/  LDS R5, [UR6] ;  /* 0x00000006ff057984 */ /* 0x000e240008000800 */
[C---:B------:R-:W-:Y:S02]  /*3bb0*/  LOP3.LUT R2, R0.reuse, 0xffff, RZ, 0xc0, !PT ;  /* 0x0000ffff00027812 */ /* 0x040fe400078ec0ff */
[----:B0-----:R-:W-:-:S04]  /*3bc0*/  LOP3.LUT R3, R0, 0xffff, R5, 0x80, !PT ;  /* 0x0000ffff00037812 */ /* 0x001fc800078e8005 */
[----:B------:R-:W-:-:S13]  /*3bd0*/  ISETP.NE.AND P0, PT, R3, R2, PT ;  /* 0x000000020300720c */ /* 0x000fda0003f05270 */
[----:B------:R-:W-:Y:S05]  /*3be0*/  @P0 BRA `(.L_x_23) ;  /* 0x0000000000500947 */ /* 0x000fea0003800000 */
[----:B------:R-:W-:Y:S02]  /*3bf0*/  SHF.R.U32.HI R5, RZ, 0x10, R5 ;  /* 0x00000010ff057819 */ /* 0x000fe40000011605 */
[----:B------:R-:W-:-:S04]  /*3c00*/  SHF.R.U32.HI R2, RZ, 0x10, R0 ;  /* 0x00000010ff027819 */ /* 0x000fc80000011600 */
[----:B------:R-:W-:-:S04]  /*3c10*/  LOP3.LUT R5, R5, R2, RZ, 0xc0, !PT ;  /* 0x0000000205057212 */ /* 0x000fc800078ec0ff */
[----:B------:R-:W-:-:S13]  /*3c20*/  ISETP.NE.AND P0, PT, R5, R2, PT ;  /* 0x000000020500720c */ /* 0x000fda0003f05270 */
[----:B------:R-:W-:Y:S05]  /*3c30*/  @P0 BRA `(.L_x_24) ;  /* 0x0000000000300947 */ /* 0x000fea0003800000 */
[----:B------:R-:W-:Y:S01]  /*3c40*/  R2UR UR4, R0 ;  /* 0x00000000000472ca */ /* 0x000fe200000e0000 */
[----:B------:R-:W-:Y:S01]  /*3c50*/  VOTEU.ANY UR5, UPT, PT ;  /* 0x0000000000057886 */ /* 0x000fe200038e0100 */
[----:B------:R-:W0:Y:S01]  /*3c60*/  S2R R0, SR_LANEID ;  /* 0x0000000000007919 */ /* 0x000e220000000000 */
[----:B------:R-:W-:-:S10]  /*3c70*/  UFLO.U32 UR5, UR5 ;  /* 0x00000005000572bd */ /* 0x000fd400080e0000 */
[----:B------:R-:W-:-:S06]  /*3c80*/  ULOP3.LUT UR4, URZ, UR4, URZ, 0x33, !UPT ;  /* 0x00000004ff047292 */ /* 0x000fcc000f8e33ff */
[----:B------:R-:W-:-:S04]  /*3c90*/  IMAD.U32 R2, RZ, RZ, UR4 ;  /* 0x00000004ff027e24 */ /* 0x000fc8000f8e00ff */
[----:B------:R-:W1:Y:S02]  /*3ca0*/  REDUX UR7, R2 ;  /* 0x00000000020773c4 */ /* 0x000e640000000000 */
[----:B------:R2:W-:Y:S01]  /*3cb0*/  UTCATOMSWS.AND URZ, UR4 ;  /* 0x0000000400ff79e3 */ /* 0x0005e20008000000 */
[----:B0-----:R-:W-:Y:S01]  /*3cc0*/  ISETP.EQ.U32.AND P0, PT, R0, UR5, PT ;  /* 0x0000000500007c0c */ /* 0x001fe2000bf02070 */
[----:B-1----:R-:W-:-:S12]  /*3cd0*/  IMAD.U32 R0, RZ, RZ, UR7 ;  /* 0x00000007ff007e24 */ /* 0x002fd8000f8e00ff */
[----:B------:R2:W-:Y:S01]  /*3ce0*/  @P0 ATOMS.AND RZ, [UR6], R0 ;  /* 0x00000000ffff098c */ /* 0x0005e2000a800006 */
[----:B------:R-:W-:Y:S05]  /*3cf0*/  BRA `(.L_x_22) ;  /* 0x0000000000147947 */ /* 0x000fea0003800000 */
.L_x_24:
[----:B------:R-:W-:-:S07]  /*3d00*/  MOV R2, 0x3d20 ;  /* 0x00003d2000027802 */ /* 0x000fce0000000f00 */
[----:B------:R-:W-:Y:S05]  /*3d10*/  CALL.REL.NOINC `($__internal_0_$__cuda_sm10x_tcgen05_guardrail_trap_col_being_dealloced_not_returned_by_alloc) ;  /* 0x0000000000447944 */ /* 0x000fea0003c00000 */
[----:B------:R-:W-:Y:S05]  /*3d20*/  BRA `(.L_x_22) ;  /* 0x0000000000087947 */ /* 0x000fea0003800000 */
.L_x_23:
[----:B------:R-:W-:-:S07]  /*3d30*/  MOV R2, 0x3d50 ;  /* 0x00003d5000027802 */ /* 0x000fce0000000f00 */
[----:B------:R-:W-:Y:S05]  /*3d40*/  CALL.REL.NOINC `($__internal_2_$__cuda_sm10x_tcgen05_guardrail_trap_unallocated_columns_being_dealloced) ;  /* 0x0000000000507944 */ /* 0x000fea0003c00000 */
.L_x_22:
[----:B------:R-:W-:Y:S01]  /*3d50*/  NOP ;  /* 0x0000000000007918 */ /* 0x000fe20000000000 */
[----:B--2---:R-:W-:Y:S05]  /*3d60*/  EXIT ;  /* 0x000000000000794d */ /* 0x004fea0003800000 */
.L_x_8:
[----:B------:R-:W1:Y:S02]  /*3d70*/  SYNCS.PHASECHK.TRANS64.TRYWAIT P0, [UR10+0x2800], RZ ;  /* 0x002800ffff0075a7 */ /* 0x000e64000800110a */
[----:B-1----:R-:W-:Y:S05]  /*3d80*/  @!P0 BRA `(.L_x_8) ;  /* 0xfffffffc00f88947 */ /* 0x002fea000383ffff */
[----:B------:R-:W-:Y:S05]  /*3d90*/  BRA `(.L_x_7) ;  /* 0xffffffd400107947 */ /* 0x000fea000383ffff */
.L_x_17:
[----:B------:R-:W2:Y:S02]  /*3da0*/  SYNCS.PHASECHK.TRANS64.TRYWAIT P1, [UR10+0x3810], RZ ;  /* 0x003810ffff0075a7 */ /* 0x000ea4000802110a */
[----:B--2---:R-:W-:Y:S05]  /*3db0*/  @!P1 BRA `(.L_x_17) ;  /* 0xfffffffc00f89947 */ /* 0x004fea000383ffff */
[----:B------:R-:W-:Y:S05]  /*3dc0*/  BRA `(.L_x_25) ;  /* 0xffffffe400287947 */ /* 0x000fea000383ffff */
.L_x_18:
[----:B------:R-:W0:Y:S02]  /*3dd0*/  SYNCS.PHASECHK.TRANS64.TRYWAIT P1, [UR37], R15 ;  /* 0x0000000fff0075a7 */ /* 0x000e240008021125 */
[----:B0-----:R-:W-:Y:S05]  /*3de0*/  @!P1 BRA `(.L_x_18) ;  /* 0xfffffffc00f89947 */ /* 0x001fea000383ffff */
[----:B------:R-:W-:Y:S05]  /*3df0*/  BRA `(.L_x_26) ;  /* 0xffffffe800507947 */ /* 0x000fea000383ffff */
.L_x_21:
[----:B------:R-:W0:Y:S02]  /*3e00*/  SYNCS.PHASECHK.TRANS64.TRYWAIT P0, [UR37], R3 ;  /* 0x00000003ff0075a7 */ /* 0x000e240008001125 */
[----:B0-----:R-:W-:Y:S05]  /*3e10*/  @!P0 BRA `(.L_x_21) ;  /* 0xfffffffc00f88947 */ /* 0x001fea000383ffff */
[----:B------:R-:W-:Y:S05]  /*3e20*/  BRA `(.L_x_27) ;  /* 0xffffffec00807947 */ /* 0x000fea000383ffff */
        .weak           $__internal_0_$__cuda_sm10x_tcgen05_guardrail_trap_col_being_dealloced_not_returned_by_alloc
        .type           $__internal_0_$__cuda_sm10x_tcgen05_guardrail_trap_col_being_dealloced_not_returned_by_alloc,@function
        .size           $__internal_0_$__cuda_sm10x_tcgen05_guardrail_trap_col_being_dealloced_not_returned_by_alloc,($__internal_1_$__cuda_sm10x_tcgen05_guardrail_trap_phase_invalid_during_alloc - $__internal_0_$__cuda_sm10x_tcgen05_guardrail_trap_col_being_dealloced_not_returned_by_alloc)
$__internal_0_$__cuda_sm10x_tcgen05_guardrail_trap_col_being_dealloced_not_returned_by_alloc:
[----:B------:R-:W-:Y:S05]  /*3e30*/  BPT.TRAP 0x1 ;  /* 0x000000040000795c */ /* 0x000fea0000300000 */
[----:B------:R-:W-:-:S04]  /*3e40*/  IMAD.MOV.U32 R3, RZ, RZ, 0x0 ;  /* 0x00000000ff037424 */ /* 0x000fc800078e00ff */
[----:B------:R-:W-:Y:S05]  /*3e50*/  RET.REL.NODEC R2 `(attn_fwd) ;  /* 0xffffffc002687950 */ /* 0x000fea0003c3ffff */
        .weak           $__internal_1_$__cuda_sm10x_tcgen05_guardrail_trap_phase_invalid_during_alloc
        .type           $__internal_1_$__cuda_sm10x_tcgen05_guardrail_trap_phase_invalid_during_alloc,@function
        .size           $__internal_1_$__cuda_sm10x_tcgen05_guardrail_trap_phase_invalid_during_alloc,($__internal_2_$__cuda_sm10x_tcgen05_guardrail_trap_unallocated_columns_being_dealloced - $__internal_1_$__cuda_sm10x_tcgen05_guardrail_trap_phase_invalid_during_alloc)
$__internal_1_$__cuda_sm10x_tcgen05_guardrail_trap_phase_invalid_during_alloc:
[----:B------:R-:W-:Y:S05]  /*3e60*/  BPT.TRAP 0x1 ;  /* 0x000000040000795c */ /* 0x000fea0000300000 */
[----:B------:R-:W-:-:S04]  /*3e70*/  IMAD.MOV.U32 R3, RZ, RZ, 0x0 ;  /* 0x00000000ff037424 */ /* 0x000fc800078e00ff */
[----:B------:R-:W-:Y:S05]  /*3e80*/  RET.REL.NODEC R2 `(attn_fwd) ;  /* 0xffffffc0025c7950 */ /* 0x000fea0003c3ffff */
        .weak           $__internal_2_$__cuda_sm10x_tcgen05_guardrail_trap_unallocated_columns_being_dealloced
        .type           $__internal_2_$__cuda_sm10x_tcgen05_guardrail_trap_unallocated_columns_being_dealloced,@function
        .size           $__internal_2_$__cuda_sm10x_tcgen05_guardrail_trap_unallocated_columns_being_dealloced,(.L_x_31 - $__internal_2_$__cuda_sm10x_tcgen05_guardrail_trap_unallocated_columns_being_dealloced)
$__internal_2_$__cuda_sm10x_tcgen05_guardrail_trap_unallocated_columns_being_dealloced:
[----:B------:R-:W-:Y:S05]  /*3e90*/  BPT.TRAP 0x1 ;  /* 0x000000040000795c */ /* 0x000fea0000300000 */
[----:B------:R-:W-:-:S04]  /*3ea0*/  IMAD.MOV.U32 R3, RZ, RZ, 0x0 ;  /* 0x00000000ff037424 */ /* 0x000fc800078e00ff */
[----:B------:R-:W-:Y:S05]  /*3eb0*/  RET.REL.NODEC R2 `(attn_fwd) ;  /* 0xffffffc002507950 */ /* 0x000fea0003c3ffff */
.L_x_28:
[----:B------:R-:W-:-:S00]  /*3ec0*/  BRA `(.L_x_28) ;  /* 0xfffffffc00fc7947 */ /* 0x000fc0000383ffff */
[----:B------:R-:W-:-:S00]  /*3ed0*/  NOP ;  /* 0x0000000000007918 */ /* 0x000fc00000000000 */
        /* <DEDUP_REMOVED lines=10> */
.L_x_31:


//--------------------- .nv.global.init           --------------------------
	.section	.nv.global.init,"aw",@progbits
.nv.global.init:
	.type		_$_str,@object
	.size		_$_str,(.L_3 - _$_str)
_$_str:
        /*0000*/ 	.byte	0x5f, 0x5f, 0x43, 0x55, 0x44, 0x41, 0x5f, 0x46, 0x54, 0x5a, 0x00
.L_3:


//--------------------- .nv.shared.attn_fwd       --------------------------
	.section	.nv.shared.attn_fwd,"aw",@nobits
	.sectionflags	@""
	.align	16
	.zero		1024


//--------------------- .nv.shared.reserved.0     --------------------------
	.section	.nv.shared.reserved.0,"aw",@nobits
	.align	8
	.weak		__nv_reservedSMEM_offset_0_alias
	.size		__nv_reservedSMEM_offset_0_alias, 0, 64
	.other		__nv_reservedSMEM_offset_0_alias,@"STO_CUDA_RESERVED_SHARED STV_DEFAULT"
__nv_reservedSMEM_offset_0_alias:
	.zero		0
.nv.shared.reserved.0:
	.zero		64
	.weak		__nv_reservedSMEM_allocation_phase
	.type		__nv_reservedSMEM_allocation_phase,@object
	.size		__nv_reservedSMEM_allocation_phase,(.L_0 - __nv_reservedSMEM_allocation_phase)
__nv_reservedSMEM_allocation_phase:
	.zero		1
.L_0:
	.zero		7
	.weak		__nv_reservedSMEM_devtool_atexit_pc
	.type		__nv_reservedSMEM_devtool_atexit_pc,@object
	.size		__nv_reservedSMEM_devtool_atexit_pc,(__nv_reservedSMEM_allocation_mask - __nv_reservedSMEM_devtool_atexit_pc)
__nv_reservedSMEM_devtool_atexit_pc:
	.zero		8
	.weak		__nv_reservedSMEM_allocation_mask
	.type		__nv_reservedSMEM_allocation_mask,@object
	.size		__nv_reservedSMEM_allocation_mask,(.L_2 - __nv_reservedSMEM_allocation_mask)
__nv_reservedSMEM_allocation_mask:
	.zero		4
.L_2:


//--------------------- .nv.constant0.attn_fwd    --------------------------
	.section	.nv.constant0.attn_fwd,"a",@progbits
	.sectionflags	@""
	.align	4
.nv.constant0.attn_fwd:
	.zero		1032


//--------------------- SYMBOLS --------------------------

	.type		.nv.reservedSmem.offset0,@object
	.size		.nv.reservedSmem.offset0,0x4
	.type		.nv.reservedSmem.cap,@object
	.size		.nv.reservedSmem.cap,0x4
